//
// Generated by NVIDIA NVVM Compiler
//
// Compiler Build ID: CL-36424714
// Cuda compilation tools, release 13.0, V13.0.88
// Based on NVVM 20.0.0
//

.version 9.0
.target sm_100
.address_size 64

	// .globl	_Z17modify_row_factorPfS_f
// _ZZ19UOT_iterbase_rowsumPfS_S_iiiE6sm_col has been demoted
// _ZZ19UOT_iterbase_rowsumPfS_S_iiiE6sm_row has been demoted
// _ZZ19UOT_iterbase_colsumPfS_S_iiiE7sm_col0 has been demoted
// _ZZ19UOT_iterbase_colsumPfS_S_iiiE7sm_col1 has been demoted

.visible .entry _Z17modify_row_factorPfS_f(
	.param .u64 .ptr .align 1 _Z17modify_row_factorPfS_f_param_0,
	.param .u64 .ptr .align 1 _Z17modify_row_factorPfS_f_param_1,
	.param .f32 _Z17modify_row_factorPfS_f_param_2
)
{
	.reg .pred 	%p<22>;
	.reg .b32 	%r<19>;
	.reg .b32 	%f<78>;
	.reg .b64 	%rd<8>;

	ld.param.u64 	%rd2, [_Z17modify_row_factorPfS_f_param_0];
	ld.param.u64 	%rd3, [_Z17modify_row_factorPfS_f_param_1];
	ld.param.f32 	%f10, [_Z17modify_row_factorPfS_f_param_2];
	cvta.to.global.u64 	%rd4, %rd3;
	cvta.to.global.u64 	%rd5, %rd2;
	mov.u32 	%r1, %ctaid.x;
	mov.u32 	%r2, %ntid.x;
	mov.u32 	%r3, %tid.x;
	mad.lo.s32 	%r4, %r1, %r2, %r3;
	mul.wide.s32 	%rd6, %r4, 4;
	add.s64 	%rd7, %rd5, %rd6;
	ld.global.f32 	%f12, [%rd7];
	add.s64 	%rd1, %rd4, %rd6;
	ld.global.f32 	%f13, [%rd1];
	div.rn.f32 	%f1, %f12, %f13;
	mul.f32 	%f14, %f10, 0f3F000000;
	cvt.rzi.f32.f32 	%f15, %f14;
	add.f32 	%f16, %f15, %f15;
	sub.f32 	%f17, %f10, %f16;
	abs.f32 	%f2, %f17;
	abs.f32 	%f3, %f1;
	setp.lt.f32 	%p1, %f3, 0f00800000;
	mul.f32 	%f18, %f3, 0f4B800000;
	selp.f32 	%f19, %f18, %f3, %p1;
	selp.f32 	%f20, 0fC1C00000, 0f00000000, %p1;
	mov.b32 	%r5, %f19;
	add.s32 	%r6, %r5, -1060439283;
	and.b32  	%r7, %r6, -8388608;
	sub.s32 	%r8, %r5, %r7;
	mov.b32 	%f21, %r8;
	cvt.rn.f32.s32 	%f22, %r7;
	fma.rn.f32 	%f23, %f22, 0f34000000, %f20;
	add.f32 	%f24, %f21, 0fBF800000;
	add.f32 	%f25, %f21, 0f3F800000;
	rcp.approx.ftz.f32 	%f26, %f25;
	add.f32 	%f27, %f24, %f24;
	mul.f32 	%f28, %f27, %f26;
	mul.f32 	%f29, %f28, %f28;
	sub.f32 	%f30, %f24, %f28;
	add.f32 	%f31, %f30, %f30;
	neg.f32 	%f32, %f28;
	fma.rn.f32 	%f33, %f32, %f24, %f31;
	mul.rn.f32 	%f34, %f26, %f33;
	fma.rn.f32 	%f35, %f29, 0f3A2C32E4, 0f3B52E7DB;
	fma.rn.f32 	%f36, %f35, %f29, 0f3C93BB73;
	fma.rn.f32 	%f37, %f36, %f29, 0f3DF6384F;
	mul.rn.f32 	%f38, %f37, %f29;
	fma.rn.f32 	%f39, %f28, 0f3FB8AA3B, %f23;
	sub.f32 	%f40, %f23, %f39;
	fma.rn.f32 	%f41, %f28, 0f3FB8AA3B, %f40;
	fma.rn.f32 	%f42, %f34, 0f3FB8AA3B, %f41;
	fma.rn.f32 	%f43, %f28, 0f32A55E34, %f42;
	mul.f32 	%f44, %f38, 0f40400000;
	fma.rn.f32 	%f45, %f44, %f34, %f43;
	fma.rn.f32 	%f46, %f38, %f28, %f45;
	add.rn.f32 	%f47, %f39, %f46;
	neg.f32 	%f48, %f39;
	add.rn.f32 	%f49, %f47, %f48;
	neg.f32 	%f50, %f49;
	add.rn.f32 	%f51, %f46, %f50;
	mul.rn.f32 	%f52, %f47, %f10;
	neg.f32 	%f53, %f52;
	fma.rn.f32 	%f54, %f47, %f10, %f53;
	fma.rn.f32 	%f55, %f51, %f10, %f54;
	cvt.rni.f32.f32 	%f56, %f52;
	sub.f32 	%f57, %f52, %f56;
	add.f32 	%f58, %f57, %f55;
	fma.rn.f32 	%f59, %f58, 0f391FCB8E, 0f3AAF85ED;
	fma.rn.f32 	%f60, %f59, %f58, 0f3C1D9856;
	fma.rn.f32 	%f61, %f60, %f58, 0f3D6357BB;
	fma.rn.f32 	%f62, %f61, %f58, 0f3E75FDEC;
	fma.rn.f32 	%f63, %f62, %f58, 0f3F317218;
	fma.rn.f32 	%f64, %f63, %f58, 0f3F800000;
	cvt.rzi.s32.f32 	%r9, %f56;
	setp.gt.f32 	%p2, %f56, 0f00000000;
	selp.b32 	%r10, 0, -2097152000, %p2;
	add.s32 	%r11, %r10, 2130706432;
	mov.b32 	%f65, %r11;
	mul.f32 	%f66, %f64, %f65;
	shl.b32 	%r12, %r9, 23;
	sub.s32 	%r13, %r12, %r10;
	mov.b32 	%f67, %r13;
	mul.f32 	%f68, %f66, %f67;
	abs.f32 	%f69, %f52;
	setp.gt.f32 	%p3, %f69, 0f43180000;
	setp.lt.f32 	%p4, %f52, 0f00000000;
	selp.f32 	%f70, 0f00000000, 0f7F800000, %p4;
	selp.f32 	%f4, %f70, %f68, %p3;
	setp.eq.f32 	%p5, %f1, 0f3F800000;
	setp.eq.f32 	%p6, %f10, 0f00000000;
	or.pred  	%p7, %p6, %p5;
	mov.f32 	%f77, 0f3F800000;
	@%p7 bra 	$L__BB0_8;
	setp.num.f32 	%p8, %f3, %f3;
	abs.f32 	%f71, %f10;
	setp.num.f32 	%p9, %f71, %f71;
	and.pred  	%p10, %p8, %p9;
	@%p10 bra 	$L__BB0_3;
	add.rn.f32 	%f77, %f1, %f10;
	bra.uni 	$L__BB0_8;
$L__BB0_3:
	setp.neu.f32 	%p11, %f1, 0f00000000;
	setp.neu.f32 	%p12, %f3, 0f7F800000;
	and.pred  	%p13, %p11, %p12;
	@%p13 bra 	$L__BB0_5;
	setp.neu.f32 	%p20, %f2, 0f3F800000;
	add.f32 	%f76, %f1, %f1;
	mov.b32 	%r14, %f76;
	setp.lt.f32 	%p21, %f10, 0f00000000;
	xor.b32  	%r15, %r14, 2139095040;
	selp.b32 	%r16, %r15, %r14, %p21;
	and.b32  	%r17, %r16, 2147483647;
	selp.b32 	%r18, %r17, %r16, %p20;
	mov.b32 	%f77, %r18;
	bra.uni 	$L__BB0_8;
$L__BB0_5:
	setp.eq.f32 	%p14, %f1, 0fBF800000;
	setp.eq.f32 	%p15, %f71, 0f7F800000;
	and.pred  	%p16, %p14, %p15;
	@%p16 bra 	$L__BB0_8;
	setp.geu.f32 	%p17, %f1, 0f00000000;
	mov.f32 	%f77, %f4;
	@%p17 bra 	$L__BB0_8;
	setp.neu.f32 	%p18, %f2, 0f3F800000;
	neg.f32 	%f73, %f4;
	selp.f32 	%f74, %f4, %f73, %p18;
	cvt.rmi.f32.f32 	%f75, %f10;
	setp.neu.f32 	%p19, %f10, %f75;
	selp.f32 	%f77, 0f7FFFFFFF, %f74, %p19;
$L__BB0_8:
	st.global.f32 	[%rd1], %f77;
	ret;

}
	// .globl	_Z17modify_col_factorPfS_f
.visible .entry _Z17modify_col_factorPfS_f(
	.param .u64 .ptr .align 1 _Z17modify_col_factorPfS_f_param_0,
	.param .u64 .ptr .align 1 _Z17modify_col_factorPfS_f_param_1,
	.param .f32 _Z17modify_col_factorPfS_f_param_2
)
{
	.reg .pred 	%p<22>;
	.reg .b32 	%r<19>;
	.reg .b32 	%f<78>;
	.reg .b64 	%rd<8>;

	ld.param.u64 	%rd2, [_Z17modify_col_factorPfS_f_param_0];
	ld.param.u64 	%rd3, [_Z17modify_col_factorPfS_f_param_1];
	ld.param.f32 	%f10, [_Z17modify_col_factorPfS_f_param_2];
	cvta.to.global.u64 	%rd4, %rd3;
	cvta.to.global.u64 	%rd5, %rd2;
	mov.u32 	%r1, %ctaid.x;
	mov.u32 	%r2, %ntid.x;
	mov.u32 	%r3, %tid.x;
	mad.lo.s32 	%r4, %r1, %r2, %r3;
	mul.wide.s32 	%rd6, %r4, 4;
	add.s64 	%rd7, %rd5, %rd6;
	ld.global.f32 	%f12, [%rd7];
	add.s64 	%rd1, %rd4, %rd6;
	ld.global.f32 	%f13, [%rd1];
	div.rn.f32 	%f1, %f12, %f13;
	mul.f32 	%f14, %f10, 0f3F000000;
	cvt.rzi.f32.f32 	%f15, %f14;
	add.f32 	%f16, %f15, %f15;
	sub.f32 	%f17, %f10, %f16;
	abs.f32 	%f2, %f17;
	abs.f32 	%f3, %f1;
	setp.lt.f32 	%p1, %f3, 0f00800000;
	mul.f32 	%f18, %f3, 0f4B800000;
	selp.f32 	%f19, %f18, %f3, %p1;
	selp.f32 	%f20, 0fC1C00000, 0f00000000, %p1;
	mov.b32 	%r5, %f19;
	add.s32 	%r6, %r5, -1060439283;
	and.b32  	%r7, %r6, -8388608;
	sub.s32 	%r8, %r5, %r7;
	mov.b32 	%f21, %r8;
	cvt.rn.f32.s32 	%f22, %r7;
	fma.rn.f32 	%f23, %f22, 0f34000000, %f20;
	add.f32 	%f24, %f21, 0fBF800000;
	add.f32 	%f25, %f21, 0f3F800000;
	rcp.approx.ftz.f32 	%f26, %f25;
	add.f32 	%f27, %f24, %f24;
	mul.f32 	%f28, %f27, %f26;
	mul.f32 	%f29, %f28, %f28;
	sub.f32 	%f30, %f24, %f28;
	add.f32 	%f31, %f30, %f30;
	neg.f32 	%f32, %f28;
	fma.rn.f32 	%f33, %f32, %f24, %f31;
	mul.rn.f32 	%f34, %f26, %f33;
	fma.rn.f32 	%f35, %f29, 0f3A2C32E4, 0f3B52E7DB;
	fma.rn.f32 	%f36, %f35, %f29, 0f3C93BB73;
	fma.rn.f32 	%f37, %f36, %f29, 0f3DF6384F;
	mul.rn.f32 	%f38, %f37, %f29;
	fma.rn.f32 	%f39, %f28, 0f3FB8AA3B, %f23;
	sub.f32 	%f40, %f23, %f39;
	fma.rn.f32 	%f41, %f28, 0f3FB8AA3B, %f40;
	fma.rn.f32 	%f42, %f34, 0f3FB8AA3B, %f41;
	fma.rn.f32 	%f43, %f28, 0f32A55E34, %f42;
	mul.f32 	%f44, %f38, 0f40400000;
	fma.rn.f32 	%f45, %f44, %f34, %f43;
	fma.rn.f32 	%f46, %f38, %f28, %f45;
	add.rn.f32 	%f47, %f39, %f46;
	neg.f32 	%f48, %f39;
	add.rn.f32 	%f49, %f47, %f48;
	neg.f32 	%f50, %f49;
	add.rn.f32 	%f51, %f46, %f50;
	mul.rn.f32 	%f52, %f47, %f10;
	neg.f32 	%f53, %f52;
	fma.rn.f32 	%f54, %f47, %f10, %f53;
	fma.rn.f32 	%f55, %f51, %f10, %f54;
	cvt.rni.f32.f32 	%f56, %f52;
	sub.f32 	%f57, %f52, %f56;
	add.f32 	%f58, %f57, %f55;
	fma.rn.f32 	%f59, %f58, 0f391FCB8E, 0f3AAF85ED;
	fma.rn.f32 	%f60, %f59, %f58, 0f3C1D9856;
	fma.rn.f32 	%f61, %f60, %f58, 0f3D6357BB;
	fma.rn.f32 	%f62, %f61, %f58, 0f3E75FDEC;
	fma.rn.f32 	%f63, %f62, %f58, 0f3F317218;
	fma.rn.f32 	%f64, %f63, %f58, 0f3F800000;
	cvt.rzi.s32.f32 	%r9, %f56;
	setp.gt.f32 	%p2, %f56, 0f00000000;
	selp.b32 	%r10, 0, -2097152000, %p2;
	add.s32 	%r11, %r10, 2130706432;
	mov.b32 	%f65, %r11;
	mul.f32 	%f66, %f64, %f65;
	shl.b32 	%r12, %r9, 23;
	sub.s32 	%r13, %r12, %r10;
	mov.b32 	%f67, %r13;
	mul.f32 	%f68, %f66, %f67;
	abs.f32 	%f69, %f52;
	setp.gt.f32 	%p3, %f69, 0f43180000;
	setp.lt.f32 	%p4, %f52, 0f00000000;
	selp.f32 	%f70, 0f00000000, 0f7F800000, %p4;
	selp.f32 	%f4, %f70, %f68, %p3;
	setp.eq.f32 	%p5, %f1, 0f3F800000;
	setp.eq.f32 	%p6, %f10, 0f00000000;
	or.pred  	%p7, %p6, %p5;
	mov.f32 	%f77, 0f3F800000;
	@%p7 bra 	$L__BB1_8;
	setp.num.f32 	%p8, %f3, %f3;
	abs.f32 	%f71, %f10;
	setp.num.f32 	%p9, %f71, %f71;
	and.pred  	%p10, %p8, %p9;
	@%p10 bra 	$L__BB1_3;
	add.rn.f32 	%f77, %f1, %f10;
	bra.uni 	$L__BB1_8;
$L__BB1_3:
	setp.neu.f32 	%p11, %f1, 0f00000000;
	setp.neu.f32 	%p12, %f3, 0f7F800000;
	and.pred  	%p13, %p11, %p12;
	@%p13 bra 	$L__BB1_5;
	setp.neu.f32 	%p20, %f2, 0f3F800000;
	add.f32 	%f76, %f1, %f1;
	mov.b32 	%r14, %f76;
	setp.lt.f32 	%p21, %f10, 0f00000000;
	xor.b32  	%r15, %r14, 2139095040;
	selp.b32 	%r16, %r15, %r14, %p21;
	and.b32  	%r17, %r16, 2147483647;
	selp.b32 	%r18, %r17, %r16, %p20;
	mov.b32 	%f77, %r18;
	bra.uni 	$L__BB1_8;
$L__BB1_5:
	setp.eq.f32 	%p14, %f1, 0fBF800000;
	setp.eq.f32 	%p15, %f71, 0f7F800000;
	and.pred  	%p16, %p14, %p15;
	@%p16 bra 	$L__BB1_8;
	setp.geu.f32 	%p17, %f1, 0f00000000;
	mov.f32 	%f77, %f4;
	@%p17 bra 	$L__BB1_8;
	setp.neu.f32 	%p18, %f2, 0f3F800000;
	neg.f32 	%f73, %f4;
	selp.f32 	%f74, %f4, %f73, %p18;
	cvt.rmi.f32.f32 	%f75, %f10;
	setp.neu.f32 	%p19, %f10, %f75;
	selp.f32 	%f77, 0f7FFFFFFF, %f74, %p19;
$L__BB1_8:
	st.global.f32 	[%rd1], %f77;
	ret;

}
	// .globl	_Z9UOT_errorPfS_S_
.visible .entry _Z9UOT_errorPfS_S_(
	.param .u64 .ptr .align 1 _Z9UOT_errorPfS_S__param_0,
	.param .u64 .ptr .align 1 _Z9UOT_errorPfS_S__param_1,
	.param .u64 .ptr .align 1 _Z9UOT_errorPfS_S__param_2
)
{
	.reg .pred 	%p<7>;
	.reg .b32 	%r<16>;
	.reg .b32 	%f<16>;
	.reg .b64 	%rd<10>;

	ld.param.u64 	%rd2, [_Z9UOT_errorPfS_S__param_0];
	ld.param.u64 	%rd3, [_Z9UOT_errorPfS_S__param_1];
	ld.param.u64 	%rd1, [_Z9UOT_errorPfS_S__param_2];
	cvta.to.global.u64 	%rd4, %rd2;
	cvta.to.global.u64 	%rd5, %rd3;
	mov.u32 	%r1, %ctaid.x;
	mov.u32 	%r2, %ntid.x;
	mov.u32 	%r3, %tid.x;
	mad.lo.s32 	%r4, %r1, %r2, %r3;
	mul.wide.s32 	%rd6, %r4, 4;
	add.s64 	%rd7, %rd5, %rd6;
	ld.global.f32 	%f2, [%rd7];
	add.s64 	%rd8, %rd4, %rd6;
	ld.global.f32 	%f3, [%rd8];
	sub.f32 	%f4, %f2, %f3;
	abs.f32 	%f5, %f4;
	and.b32  	%r5, %r3, 31;
	mov.b32 	%r6, %f5;
	shfl.sync.down.b32	%r7|%p1, %r6, 16, 31, -1;
	mov.b32 	%f6, %r7;
	add.f32 	%f7, %f5, %f6;
	mov.b32 	%r8, %f7;
	shfl.sync.down.b32	%r9|%p2, %r8, 8, 31, -1;
	mov.b32 	%f8, %r9;
	add.f32 	%f9, %f7, %f8;
	mov.b32 	%r10, %f9;
	shfl.sync.down.b32	%r11|%p3, %r10, 4, 31, -1;
	mov.b32 	%f10, %r11;
	add.f32 	%f11, %f9, %f10;
	mov.b32 	%r12, %f11;
	shfl.sync.down.b32	%r13|%p4, %r12, 2, 31, -1;
	mov.b32 	%f12, %r13;
	add.f32 	%f13, %f11, %f12;
	mov.b32 	%r14, %f13;
	shfl.sync.down.b32	%r15|%p5, %r14, 1, 31, -1;
	mov.b32 	%f14, %r15;
	add.f32 	%f1, %f13, %f14;
	setp.ne.s32 	%p6, %r5, 0;
	@%p6 bra 	$L__BB2_2;
	cvta.to.global.u64 	%rd9, %rd1;
	atom.global.add.f32 	%f15, [%rd9], %f1;
$L__BB2_2:
	ret;

}
	// .globl	_Z19UOT_iterbase_rowsumPfS_S_iii
.visible .entry _Z19UOT_iterbase_rowsumPfS_S_iii(
	.param .u64 .ptr .align 1 _Z19UOT_iterbase_rowsumPfS_S_iii_param_0,
	.param .u64 .ptr .align 1 _Z19UOT_iterbase_rowsumPfS_S_iii_param_1,
	.param .u64 .ptr .align 1 _Z19UOT_iterbase_rowsumPfS_S_iii_param_2,
	.param .u32 _Z19UOT_iterbase_rowsumPfS_S_iii_param_3,
	.param .u32 _Z19UOT_iterbase_rowsumPfS_S_iii_param_4,
	.param .u32 _Z19UOT_iterbase_rowsumPfS_S_iii_param_5
)
{
	.reg .pred 	%p<14>;
	.reg .b32 	%r<86>;
	.reg .b32 	%f<144>;
	.reg .b64 	%rd<47>;
	// demoted variable
	.shared .align 4 .b8 _ZZ19UOT_iterbase_rowsumPfS_S_iiiE6sm_col[1024];
	// demoted variable
	.shared .align 4 .b8 _ZZ19UOT_iterbase_rowsumPfS_S_iiiE6sm_row[64];
	ld.param.u64 	%rd4, [_Z19UOT_iterbase_rowsumPfS_S_iii_param_0];
	ld.param.u64 	%rd2, [_Z19UOT_iterbase_rowsumPfS_S_iii_param_1];
	ld.param.u64 	%rd3, [_Z19UOT_iterbase_rowsumPfS_S_iii_param_2];
	ld.param.u32 	%r40, [_Z19UOT_iterbase_rowsumPfS_S_iii_param_4];
	ld.param.u32 	%r41, [_Z19UOT_iterbase_rowsumPfS_S_iii_param_5];
	cvta.to.global.u64 	%rd1, %rd4;
	mov.u32 	%r42, %ntid.x;
	mov.u32 	%r43, %ctaid.x;
	mov.u32 	%r1, %tid.x;
	mad.lo.s32 	%r2, %r42, %r43, %r1;
	mov.u32 	%r44, %ntid.y;
	mov.u32 	%r45, %ctaid.y;
	mov.u32 	%r3, %tid.y;
	mad.lo.s32 	%r46, %r44, %r45, %r3;
	mul.lo.s32 	%r4, %r41, %r46;
	mad.lo.s32 	%r78, %r4, %r40, %r2;
	shl.b32 	%r47, %r3, 9;
	mov.u32 	%r48, _ZZ19UOT_iterbase_rowsumPfS_S_iiiE6sm_col;
	add.s32 	%r49, %r48, %r47;
	shl.b32 	%r50, %r1, 2;
	add.s32 	%r6, %r49, %r50;
	mov.b32 	%r51, 0;
	st.shared.u32 	[%r6], %r51;
	setp.gt.u32 	%p1, %r1, 15;
	setp.ne.s32 	%p2, %r3, 0;
	or.pred  	%p3, %p1, %p2;
	@%p3 bra 	$L__BB3_2;
	cvta.to.global.u64 	%rd5, %rd2;
	add.s32 	%r52, %r4, %r1;
	mul.wide.u32 	%rd6, %r52, 4;
	add.s64 	%rd7, %rd5, %rd6;
	ld.global.f32 	%f15, [%rd7];
	mov.u32 	%r54, _ZZ19UOT_iterbase_rowsumPfS_S_iiiE6sm_row;
	add.s32 	%r55, %r54, %r50;
	st.shared.f32 	[%r55], %f15;
$L__BB3_2:
	bar.sync 	0;
	mul.lo.s32 	%r77, %r41, %r3;
	setp.lt.s32 	%p4, %r41, 1;
	@%p4 bra 	$L__BB3_16;
	ld.shared.f32 	%f143, [%r6];
	and.b32  	%r8, %r41, 15;
	setp.lt.u32 	%p5, %r41, 16;
	@%p5 bra 	$L__BB3_6;
	and.b32  	%r56, %r41, 2147483632;
	neg.s32 	%r75, %r56;
	shl.b32 	%r10, %r40, 4;
	shl.b32 	%r57, %r77, 2;
	mov.u32 	%r58, _ZZ19UOT_iterbase_rowsumPfS_S_iiiE6sm_row;
	add.s32 	%r59, %r57, %r58;
	add.s32 	%r73, %r59, 32;
	mul.wide.s32 	%rd10, %r40, 4;
$L__BB3_5:
	.pragma "nounroll";
	mul.wide.s32 	%rd8, %r78, 4;
	add.s64 	%rd9, %rd1, %rd8;
	ld.global.f32 	%f17, [%rd9];
	ld.shared.f32 	%f18, [%r73+-32];
	mul.f32 	%f19, %f17, %f18;
	add.f32 	%f20, %f143, %f19;
	st.global.f32 	[%rd9], %f19;
	add.s64 	%rd11, %rd9, %rd10;
	ld.global.f32 	%f21, [%rd11];
	ld.shared.f32 	%f22, [%r73+-28];
	mul.f32 	%f23, %f21, %f22;
	add.f32 	%f24, %f20, %f23;
	st.global.f32 	[%rd11], %f23;
	add.s64 	%rd12, %rd11, %rd10;
	ld.global.f32 	%f25, [%rd12];
	ld.shared.f32 	%f26, [%r73+-24];
	mul.f32 	%f27, %f25, %f26;
	add.f32 	%f28, %f24, %f27;
	st.global.f32 	[%rd12], %f27;
	add.s64 	%rd13, %rd12, %rd10;
	ld.global.f32 	%f29, [%rd13];
	ld.shared.f32 	%f30, [%r73+-20];
	mul.f32 	%f31, %f29, %f30;
	add.f32 	%f32, %f28, %f31;
	st.global.f32 	[%rd13], %f31;
	add.s64 	%rd14, %rd13, %rd10;
	ld.global.f32 	%f33, [%rd14];
	ld.shared.f32 	%f34, [%r73+-16];
	mul.f32 	%f35, %f33, %f34;
	add.f32 	%f36, %f32, %f35;
	st.global.f32 	[%rd14], %f35;
	add.s64 	%rd15, %rd14, %rd10;
	ld.global.f32 	%f37, [%rd15];
	ld.shared.f32 	%f38, [%r73+-12];
	mul.f32 	%f39, %f37, %f38;
	add.f32 	%f40, %f36, %f39;
	st.global.f32 	[%rd15], %f39;
	add.s64 	%rd16, %rd15, %rd10;
	ld.global.f32 	%f41, [%rd16];
	ld.shared.f32 	%f42, [%r73+-8];
	mul.f32 	%f43, %f41, %f42;
	add.f32 	%f44, %f40, %f43;
	st.global.f32 	[%rd16], %f43;
	add.s64 	%rd17, %rd16, %rd10;
	ld.global.f32 	%f45, [%rd17];
	ld.shared.f32 	%f46, [%r73+-4];
	mul.f32 	%f47, %f45, %f46;
	add.f32 	%f48, %f44, %f47;
	st.global.f32 	[%rd17], %f47;
	add.s64 	%rd18, %rd17, %rd10;
	ld.global.f32 	%f49, [%rd18];
	ld.shared.f32 	%f50, [%r73];
	mul.f32 	%f51, %f49, %f50;
	add.f32 	%f52, %f48, %f51;
	st.global.f32 	[%rd18], %f51;
	add.s64 	%rd19, %rd18, %rd10;
	ld.global.f32 	%f53, [%rd19];
	ld.shared.f32 	%f54, [%r73+4];
	mul.f32 	%f55, %f53, %f54;
	add.f32 	%f56, %f52, %f55;
	st.global.f32 	[%rd19], %f55;
	add.s64 	%rd20, %rd19, %rd10;
	ld.global.f32 	%f57, [%rd20];
	ld.shared.f32 	%f58, [%r73+8];
	mul.f32 	%f59, %f57, %f58;
	add.f32 	%f60, %f56, %f59;
	st.global.f32 	[%rd20], %f59;
	add.s64 	%rd21, %rd20, %rd10;
	ld.global.f32 	%f61, [%rd21];
	ld.shared.f32 	%f62, [%r73+12];
	mul.f32 	%f63, %f61, %f62;
	add.f32 	%f64, %f60, %f63;
	st.global.f32 	[%rd21], %f63;
	add.s64 	%rd22, %rd21, %rd10;
	ld.global.f32 	%f65, [%rd22];
	ld.shared.f32 	%f66, [%r73+16];
	mul.f32 	%f67, %f65, %f66;
	add.f32 	%f68, %f64, %f67;
	st.global.f32 	[%rd22], %f67;
	add.s64 	%rd23, %rd22, %rd10;
	ld.global.f32 	%f69, [%rd23];
	ld.shared.f32 	%f70, [%r73+20];
	mul.f32 	%f71, %f69, %f70;
	add.f32 	%f72, %f68, %f71;
	st.global.f32 	[%rd23], %f71;
	add.s64 	%rd24, %rd23, %rd10;
	ld.global.f32 	%f73, [%rd24];
	ld.shared.f32 	%f74, [%r73+24];
	mul.f32 	%f75, %f73, %f74;
	add.f32 	%f76, %f72, %f75;
	st.global.f32 	[%rd24], %f75;
	add.s64 	%rd25, %rd24, %rd10;
	ld.global.f32 	%f77, [%rd25];
	ld.shared.f32 	%f78, [%r73+28];
	mul.f32 	%f79, %f77, %f78;
	add.f32 	%f143, %f76, %f79;
	st.global.f32 	[%rd25], %f79;
	add.s32 	%r77, %r77, 16;
	add.s32 	%r75, %r75, 16;
	add.s32 	%r78, %r78, %r10;
	add.s32 	%r73, %r73, 64;
	setp.ne.s32 	%p6, %r75, 0;
	@%p6 bra 	$L__BB3_5;
$L__BB3_6:
	setp.eq.s32 	%p7, %r8, 0;
	@%p7 bra 	$L__BB3_15;
	and.b32  	%r22, %r41, 7;
	setp.lt.u32 	%p8, %r8, 8;
	@%p8 bra 	$L__BB3_9;
	mul.wide.s32 	%rd26, %r78, 4;
	add.s64 	%rd27, %rd1, %rd26;
	ld.global.f32 	%f81, [%rd27];
	shl.b32 	%r60, %r77, 2;
	mov.u32 	%r61, _ZZ19UOT_iterbase_rowsumPfS_S_iiiE6sm_row;
	add.s32 	%r62, %r61, %r60;
	ld.shared.f32 	%f82, [%r62];
	mul.f32 	%f83, %f81, %f82;
	add.f32 	%f84, %f143, %f83;
	st.global.f32 	[%rd27], %f83;
	mul.wide.s32 	%rd28, %r40, 4;
	add.s64 	%rd29, %rd27, %rd28;
	ld.global.f32 	%f85, [%rd29];
	ld.shared.f32 	%f86, [%r62+4];
	mul.f32 	%f87, %f85, %f86;
	add.f32 	%f88, %f84, %f87;
	st.global.f32 	[%rd29], %f87;
	add.s64 	%rd30, %rd29, %rd28;
	ld.global.f32 	%f89, [%rd30];
	ld.shared.f32 	%f90, [%r62+8];
	mul.f32 	%f91, %f89, %f90;
	add.f32 	%f92, %f88, %f91;
	st.global.f32 	[%rd30], %f91;
	add.s64 	%rd31, %rd30, %rd28;
	ld.global.f32 	%f93, [%rd31];
	ld.shared.f32 	%f94, [%r62+12];
	mul.f32 	%f95, %f93, %f94;
	add.f32 	%f96, %f92, %f95;
	st.global.f32 	[%rd31], %f95;
	add.s64 	%rd32, %rd31, %rd28;
	ld.global.f32 	%f97, [%rd32];
	ld.shared.f32 	%f98, [%r62+16];
	mul.f32 	%f99, %f97, %f98;
	add.f32 	%f100, %f96, %f99;
	st.global.f32 	[%rd32], %f99;
	add.s64 	%rd33, %rd32, %rd28;
	ld.global.f32 	%f101, [%rd33];
	ld.shared.f32 	%f102, [%r62+20];
	mul.f32 	%f103, %f101, %f102;
	add.f32 	%f104, %f100, %f103;
	st.global.f32 	[%rd33], %f103;
	add.s64 	%rd34, %rd33, %rd28;
	ld.global.f32 	%f105, [%rd34];
	ld.shared.f32 	%f106, [%r62+24];
	mul.f32 	%f107, %f105, %f106;
	add.f32 	%f108, %f104, %f107;
	st.global.f32 	[%rd34], %f107;
	add.s64 	%rd35, %rd34, %rd28;
	ld.global.f32 	%f109, [%rd35];
	ld.shared.f32 	%f110, [%r62+28];
	mul.f32 	%f111, %f109, %f110;
	add.f32 	%f143, %f108, %f111;
	st.global.f32 	[%rd35], %f111;
	shl.b32 	%r63, %r40, 3;
	add.s32 	%r78, %r63, %r78;
	add.s32 	%r77, %r77, 8;
$L__BB3_9:
	setp.eq.s32 	%p9, %r22, 0;
	@%p9 bra 	$L__BB3_15;
	and.b32  	%r27, %r41, 3;
	setp.lt.u32 	%p10, %r22, 4;
	@%p10 bra 	$L__BB3_12;
	mul.wide.s32 	%rd36, %r78, 4;
	add.s64 	%rd37, %rd1, %rd36;
	ld.global.f32 	%f113, [%rd37];
	shl.b32 	%r64, %r77, 2;
	mov.u32 	%r65, _ZZ19UOT_iterbase_rowsumPfS_S_iiiE6sm_row;
	add.s32 	%r66, %r65, %r64;
	ld.shared.f32 	%f114, [%r66];
	mul.f32 	%f115, %f113, %f114;
	add.f32 	%f116, %f143, %f115;
	st.global.f32 	[%rd37], %f115;
	mul.wide.s32 	%rd38, %r40, 4;
	add.s64 	%rd39, %rd37, %rd38;
	ld.global.f32 	%f117, [%rd39];
	ld.shared.f32 	%f118, [%r66+4];
	mul.f32 	%f119, %f117, %f118;
	add.f32 	%f120, %f116, %f119;
	st.global.f32 	[%rd39], %f119;
	add.s64 	%rd40, %rd39, %rd38;
	ld.global.f32 	%f121, [%rd40];
	ld.shared.f32 	%f122, [%r66+8];
	mul.f32 	%f123, %f121, %f122;
	add.f32 	%f124, %f120, %f123;
	st.global.f32 	[%rd40], %f123;
	add.s64 	%rd41, %rd40, %rd38;
	ld.global.f32 	%f125, [%rd41];
	ld.shared.f32 	%f126, [%r66+12];
	mul.f32 	%f127, %f125, %f126;
	add.f32 	%f143, %f124, %f127;
	st.global.f32 	[%rd41], %f127;
	shl.b32 	%r67, %r40, 2;
	add.s32 	%r78, %r67, %r78;
	add.s32 	%r77, %r77, 4;
$L__BB3_12:
	setp.eq.s32 	%p11, %r27, 0;
	@%p11 bra 	$L__BB3_15;
	shl.b32 	%r68, %r77, 2;
	mov.u32 	%r69, _ZZ19UOT_iterbase_rowsumPfS_S_iiiE6sm_row;
	add.s32 	%r84, %r69, %r68;
	neg.s32 	%r83, %r27;
$L__BB3_14:
	.pragma "nounroll";
	mul.wide.s32 	%rd42, %r78, 4;
	add.s64 	%rd43, %rd1, %rd42;
	ld.global.f32 	%f128, [%rd43];
	ld.shared.f32 	%f129, [%r84];
	mul.f32 	%f130, %f128, %f129;
	add.f32 	%f143, %f143, %f130;
	st.global.f32 	[%rd43], %f130;
	add.s32 	%r78, %r78, %r40;
	add.s32 	%r84, %r84, 4;
	add.s32 	%r83, %r83, 1;
	setp.ne.s32 	%p12, %r83, 0;
	@%p12 bra 	$L__BB3_14;
$L__BB3_15:
	st.shared.f32 	[%r6], %f143;
$L__BB3_16:
	setp.ne.s32 	%p13, %r3, 0;
	bar.sync 	0;
	@%p13 bra 	$L__BB3_18;
	cvta.to.global.u64 	%rd44, %rd3;
	mul.wide.s32 	%rd45, %r2, 4;
	add.s64 	%rd46, %rd44, %rd45;
	add.s32 	%r72, %r48, %r50;
	ld.shared.f32 	%f131, [%r72];
	ld.shared.f32 	%f132, [%r72+512];
	add.f32 	%f133, %f131, %f132;
	atom.global.add.f32 	%f134, [%rd46], %f133;
$L__BB3_18:
	ret;

}
	// .globl	_Z19UOT_iterbase_colsumPfS_S_iii
.visible .entry _Z19UOT_iterbase_colsumPfS_S_iii(
	.param .u64 .ptr .align 1 _Z19UOT_iterbase_colsumPfS_S_iii_param_0,
	.param .u64 .ptr .align 1 _Z19UOT_iterbase_colsumPfS_S_iii_param_1,
	.param .u64 .ptr .align 1 _Z19UOT_iterbase_colsumPfS_S_iii_param_2,
	.param .u32 _Z19UOT_iterbase_colsumPfS_S_iii_param_3,
	.param .u32 _Z19UOT_iterbase_colsumPfS_S_iii_param_4,
	.param .u32 _Z19UOT_iterbase_colsumPfS_S_iii_param_5
)
{
	.reg .pred 	%p<41>;
	.reg .b32 	%r<95>;
	.reg .b32 	%f<107>;
	.reg .b64 	%rd<22>;
	// demoted variable
	.shared .align 4 .b8 _ZZ19UOT_iterbase_colsumPfS_S_iiiE7sm_col0[512];
	// demoted variable
	.shared .align 4 .b8 _ZZ19UOT_iterbase_colsumPfS_S_iiiE7sm_col1[16];
	ld.param.u64 	%rd9, [_Z19UOT_iterbase_colsumPfS_S_iii_param_0];
	ld.param.u64 	%rd10, [_Z19UOT_iterbase_colsumPfS_S_iii_param_1];
	ld.param.u64 	%rd11, [_Z19UOT_iterbase_colsumPfS_S_iii_param_2];
	ld.param.u32 	%r25, [_Z19UOT_iterbase_colsumPfS_S_iii_param_4];
	ld.param.u32 	%r26, [_Z19UOT_iterbase_colsumPfS_S_iii_param_5];
	cvta.to.global.u64 	%rd1, %rd10;
	cvta.to.global.u64 	%rd2, %rd9;
	cvta.to.global.u64 	%rd12, %rd11;
	mov.u32 	%r27, %ntid.x;
	mov.u32 	%r28, %ctaid.x;
	mov.u32 	%r1, %tid.x;
	mad.lo.s32 	%r29, %r27, %r28, %r1;
	mov.u32 	%r30, %ctaid.y;
	mul.lo.s32 	%r91, %r26, %r30;
	mad.lo.s32 	%r90, %r91, %r25, %r29;
	mul.wide.s32 	%rd13, %r29, 4;
	add.s64 	%rd14, %rd12, %rd13;
	ld.global.f32 	%f6, [%rd14];
	shl.b32 	%r31, %r1, 2;
	mov.u32 	%r32, _ZZ19UOT_iterbase_colsumPfS_S_iiiE7sm_col0;
	add.s32 	%r4, %r32, %r31;
	st.shared.f32 	[%r4], %f6;
	setp.lt.s32 	%p1, %r26, 1;
	@%p1 bra 	$L__BB4_27;
	and.b32  	%r5, %r1, 31;
	shr.u32 	%r33, %r1, 3;
	and.b32  	%r34, %r33, 124;
	mov.u32 	%r35, _ZZ19UOT_iterbase_colsumPfS_S_iiiE7sm_col1;
	add.s32 	%r6, %r35, %r34;
	and.b32  	%r7, %r26, 3;
	setp.lt.u32 	%p2, %r26, 4;
	@%p2 bra 	$L__BB4_20;
	shl.b32 	%r8, %r25, 2;
	add.s64 	%rd3, %rd1, 8;
	and.b32  	%r36, %r26, 2147483644;
	neg.s32 	%r87, %r36;
	mul.wide.s32 	%rd6, %r25, 4;
$L__BB4_3:
	.pragma "nounroll";
	setp.ne.s32 	%p3, %r5, 0;
	mul.wide.s32 	%rd15, %r90, 4;
	add.s64 	%rd4, %rd2, %rd15;
	ld.global.f32 	%f7, [%rd4];
	ld.shared.f32 	%f8, [%r4];
	mul.f32 	%f9, %f7, %f8;
	st.global.f32 	[%rd4], %f9;
	mov.b32 	%r37, %f9;
	shfl.sync.down.b32	%r38|%p4, %r37, 16, 31, -1;
	mov.b32 	%f10, %r38;
	add.f32 	%f11, %f9, %f10;
	mov.b32 	%r39, %f11;
	shfl.sync.down.b32	%r40|%p5, %r39, 8, 31, -1;
	mov.b32 	%f12, %r40;
	add.f32 	%f13, %f11, %f12;
	mov.b32 	%r41, %f13;
	shfl.sync.down.b32	%r42|%p6, %r41, 4, 31, -1;
	mov.b32 	%f14, %r42;
	add.f32 	%f15, %f13, %f14;
	mov.b32 	%r43, %f15;
	shfl.sync.down.b32	%r44|%p7, %r43, 2, 31, -1;
	mov.b32 	%f16, %r44;
	add.f32 	%f17, %f15, %f16;
	mov.b32 	%r45, %f17;
	shfl.sync.down.b32	%r46|%p8, %r45, 1, 31, -1;
	mov.b32 	%f18, %r46;
	add.f32 	%f1, %f17, %f18;
	@%p3 bra 	$L__BB4_5;
	st.shared.f32 	[%r6], %f1;
$L__BB4_5:
	mul.wide.s32 	%rd16, %r91, 4;
	add.s64 	%rd5, %rd3, %rd16;
	setp.ne.s32 	%p9, %r1, 0;
	bar.sync 	0;
	@%p9 bra 	$L__BB4_7;
	ld.shared.f32 	%f19, [_ZZ19UOT_iterbase_colsumPfS_S_iiiE7sm_col1];
	ld.shared.f32 	%f20, [_ZZ19UOT_iterbase_colsumPfS_S_iiiE7sm_col1+4];
	add.f32 	%f21, %f19, %f20;
	ld.shared.f32 	%f22, [_ZZ19UOT_iterbase_colsumPfS_S_iiiE7sm_col1+8];
	add.f32 	%f23, %f21, %f22;
	ld.shared.f32 	%f24, [_ZZ19UOT_iterbase_colsumPfS_S_iiiE7sm_col1+12];
	add.f32 	%f25, %f23, %f24;
	atom.global.add.f32 	%f26, [%rd5+-8], %f25;
$L__BB4_7:
	setp.ne.s32 	%p10, %r5, 0;
	bar.sync 	0;
	add.s64 	%rd7, %rd4, %rd6;
	ld.global.f32 	%f27, [%rd7];
	ld.shared.f32 	%f28, [%r4];
	mul.f32 	%f29, %f27, %f28;
	st.global.f32 	[%rd7], %f29;
	mov.b32 	%r47, %f29;
	shfl.sync.down.b32	%r48|%p11, %r47, 16, 31, -1;
	mov.b32 	%f30, %r48;
	add.f32 	%f31, %f29, %f30;
	mov.b32 	%r49, %f31;
	shfl.sync.down.b32	%r50|%p12, %r49, 8, 31, -1;
	mov.b32 	%f32, %r50;
	add.f32 	%f33, %f31, %f32;
	mov.b32 	%r51, %f33;
	shfl.sync.down.b32	%r52|%p13, %r51, 4, 31, -1;
	mov.b32 	%f34, %r52;
	add.f32 	%f35, %f33, %f34;
	mov.b32 	%r53, %f35;
	shfl.sync.down.b32	%r54|%p14, %r53, 2, 31, -1;
	mov.b32 	%f36, %r54;
	add.f32 	%f37, %f35, %f36;
	mov.b32 	%r55, %f37;
	shfl.sync.down.b32	%r56|%p15, %r55, 1, 31, -1;
	mov.b32 	%f38, %r56;
	add.f32 	%f2, %f37, %f38;
	@%p10 bra 	$L__BB4_9;
	st.shared.f32 	[%r6], %f2;
$L__BB4_9:
	setp.ne.s32 	%p16, %r1, 0;
	bar.sync 	0;
	@%p16 bra 	$L__BB4_11;
	ld.shared.f32 	%f39, [_ZZ19UOT_iterbase_colsumPfS_S_iiiE7sm_col1];
	ld.shared.f32 	%f40, [_ZZ19UOT_iterbase_colsumPfS_S_iiiE7sm_col1+4];
	add.f32 	%f41, %f39, %f40;
	ld.shared.f32 	%f42, [_ZZ19UOT_iterbase_colsumPfS_S_iiiE7sm_col1+8];
	add.f32 	%f43, %f41, %f42;
	ld.shared.f32 	%f44, [_ZZ19UOT_iterbase_colsumPfS_S_iiiE7sm_col1+12];
	add.f32 	%f45, %f43, %f44;
	atom.global.add.f32 	%f46, [%rd5+-4], %f45;
$L__BB4_11:
	setp.ne.s32 	%p17, %r5, 0;
	bar.sync 	0;
	add.s64 	%rd8, %rd7, %rd6;
	ld.global.f32 	%f47, [%rd8];
	ld.shared.f32 	%f48, [%r4];
	mul.f32 	%f49, %f47, %f48;
	st.global.f32 	[%rd8], %f49;
	mov.b32 	%r57, %f49;
	shfl.sync.down.b32	%r58|%p18, %r57, 16, 31, -1;
	mov.b32 	%f50, %r58;
	add.f32 	%f51, %f49, %f50;
	mov.b32 	%r59, %f51;
	shfl.sync.down.b32	%r60|%p19, %r59, 8, 31, -1;
	mov.b32 	%f52, %r60;
	add.f32 	%f53, %f51, %f52;
	mov.b32 	%r61, %f53;
	shfl.sync.down.b32	%r62|%p20, %r61, 4, 31, -1;
	mov.b32 	%f54, %r62;
	add.f32 	%f55, %f53, %f54;
	mov.b32 	%r63, %f55;
	shfl.sync.down.b32	%r64|%p21, %r63, 2, 31, -1;
	mov.b32 	%f56, %r64;
	add.f32 	%f57, %f55, %f56;
	mov.b32 	%r65, %f57;
	shfl.sync.down.b32	%r66|%p22, %r65, 1, 31, -1;
	mov.b32 	%f58, %r66;
	add.f32 	%f3, %f57, %f58;
	@%p17 bra 	$L__BB4_13;
	st.shared.f32 	[%r6], %f3;
$L__BB4_13:
	setp.ne.s32 	%p23, %r1, 0;
	bar.sync 	0;
	@%p23 bra 	$L__BB4_15;
	ld.shared.f32 	%f59, [_ZZ19UOT_iterbase_colsumPfS_S_iiiE7sm_col1];
	ld.shared.f32 	%f60, [_ZZ19UOT_iterbase_colsumPfS_S_iiiE7sm_col1+4];
	add.f32 	%f61, %f59, %f60;
	ld.shared.f32 	%f62, [_ZZ19UOT_iterbase_colsumPfS_S_iiiE7sm_col1+8];
	add.f32 	%f63, %f61, %f62;
	ld.shared.f32 	%f64, [_ZZ19UOT_iterbase_colsumPfS_S_iiiE7sm_col1+12];
	add.f32 	%f65, %f63, %f64;
	atom.global.add.f32 	%f66, [%rd5], %f65;
$L__BB4_15:
	setp.ne.s32 	%p24, %r5, 0;
	bar.sync 	0;
	add.s64 	%rd17, %rd8, %rd6;
	ld.global.f32 	%f67, [%rd17];
	ld.shared.f32 	%f68, [%r4];
	mul.f32 	%f69, %f67, %f68;
	st.global.f32 	[%rd17], %f69;
	mov.b32 	%r67, %f69;
	shfl.sync.down.b32	%r68|%p25, %r67, 16, 31, -1;
	mov.b32 	%f70, %r68;
	add.f32 	%f71, %f69, %f70;
	mov.b32 	%r69, %f71;
	shfl.sync.down.b32	%r70|%p26, %r69, 8, 31, -1;
	mov.b32 	%f72, %r70;
	add.f32 	%f73, %f71, %f72;
	mov.b32 	%r71, %f73;
	shfl.sync.down.b32	%r72|%p27, %r71, 4, 31, -1;
	mov.b32 	%f74, %r72;
	add.f32 	%f75, %f73, %f74;
	mov.b32 	%r73, %f75;
	shfl.sync.down.b32	%r74|%p28, %r73, 2, 31, -1;
	mov.b32 	%f76, %r74;
	add.f32 	%f77, %f75, %f76;
	mov.b32 	%r75, %f77;
	shfl.sync.down.b32	%r76|%p29, %r75, 1, 31, -1;
	mov.b32 	%f78, %r76;
	add.f32 	%f4, %f77, %f78;
	@%p24 bra 	$L__BB4_17;
	st.shared.f32 	[%r6], %f4;
$L__BB4_17:
	setp.ne.s32 	%p30, %r1, 0;
	bar.sync 	0;
	@%p30 bra 	$L__BB4_19;
	ld.shared.f32 	%f79, [_ZZ19UOT_iterbase_colsumPfS_S_iiiE7sm_col1];
	ld.shared.f32 	%f80, [_ZZ19UOT_iterbase_colsumPfS_S_iiiE7sm_col1+4];
	add.f32 	%f81, %f79, %f80;
	ld.shared.f32 	%f82, [_ZZ19UOT_iterbase_colsumPfS_S_iiiE7sm_col1+8];
	add.f32 	%f83, %f81, %f82;
	ld.shared.f32 	%f84, [_ZZ19UOT_iterbase_colsumPfS_S_iiiE7sm_col1+12];
	add.f32 	%f85, %f83, %f84;
	atom.global.add.f32 	%f86, [%rd5+4], %f85;
$L__BB4_19:
	bar.sync 	0;
	add.s32 	%r91, %r91, 4;
	add.s32 	%r90, %r90, %r8;
	add.s32 	%r87, %r87, 4;
	setp.ne.s32 	%p31, %r87, 0;
	@%p31 bra 	$L__BB4_3;
$L__BB4_20:
	setp.eq.s32 	%p32, %r7, 0;
	@%p32 bra 	$L__BB4_27;
	neg.s32 	%r92, %r7;
$L__BB4_22:
	.pragma "nounroll";
	setp.ne.s32 	%p33, %r5, 0;
	mul.wide.s32 	%rd18, %r90, 4;
	add.s64 	%rd19, %rd2, %rd18;
	ld.global.f32 	%f87, [%rd19];
	ld.shared.f32 	%f88, [%r4];
	mul.f32 	%f89, %f87, %f88;
	st.global.f32 	[%rd19], %f89;
	mov.b32 	%r77, %f89;
	shfl.sync.down.b32	%r78|%p34, %r77, 16, 31, -1;
	mov.b32 	%f90, %r78;
	add.f32 	%f91, %f89, %f90;
	mov.b32 	%r79, %f91;
	shfl.sync.down.b32	%r80|%p35, %r79, 8, 31, -1;
	mov.b32 	%f92, %r80;
	add.f32 	%f93, %f91, %f92;
	mov.b32 	%r81, %f93;
	shfl.sync.down.b32	%r82|%p36, %r81, 4, 31, -1;
	mov.b32 	%f94, %r82;
	add.f32 	%f95, %f93, %f94;
	mov.b32 	%r83, %f95;
	shfl.sync.down.b32	%r84|%p37, %r83, 2, 31, -1;
	mov.b32 	%f96, %r84;
	add.f32 	%f97, %f95, %f96;
	mov.b32 	%r85, %f97;
	shfl.sync.down.b32	%r86|%p38, %r85, 1, 31, -1;
	mov.b32 	%f98, %r86;
	add.f32 	%f5, %f97, %f98;
	@%p33 bra 	$L__BB4_24;
	st.shared.f32 	[%r6], %f5;
$L__BB4_24:
	setp.ne.s32 	%p39, %r1, 0;
	bar.sync 	0;
	@%p39 bra 	$L__BB4_26;
	ld.shared.f32 	%f99, [_ZZ19UOT_iterbase_colsumPfS_S_iiiE7sm_col1];
	ld.shared.f32 	%f100, [_ZZ19UOT_iterbase_colsumPfS_S_iiiE7sm_col1+4];
	add.f32 	%f101, %f99, %f100;
	ld.shared.f32 	%f102, [_ZZ19UOT_iterbase_colsumPfS_S_iiiE7sm_col1+8];
	add.f32 	%f103, %f101, %f102;
	ld.shared.f32 	%f104, [_ZZ19UOT_iterbase_colsumPfS_S_iiiE7sm_col1+12];
	add.f32 	%f105, %f103, %f104;
	mul.wide.s32 	%rd20, %r91, 4;
	add.s64 	%rd21, %rd1, %rd20;
	atom.global.add.f32 	%f106, [%rd21], %f105;
$L__BB4_26:
	bar.sync 	0;
	add.s32 	%r91, %r91, 1;
	add.s32 	%r90, %r90, %r25;
	add.s32 	%r92, %r92, 1;
	setp.ne.s32 	%p40, %r92, 0;
	@%p40 bra 	$L__BB4_22;
$L__BB4_27:
	ret;

}


// ===== COMPILED SASS (sm_100) =====

	.target	sm_100

	.elftype	@"ET_EXEC"


//--------------------- .note.nv.tkinfo           --------------------------
	.section	.note.nv.tkinfo,"",@"SHT_NOTE"
	.sectionflags	@"SHF_NOTE_NV_TKINFO"
	.tkinfo
        /*0018*/ 	.word	0x00000002
        /*0030*/ 	.string	""
        /*0030*/ 	.string	"ptxas"
        /*0030*/ 	.string	"Cuda compilation tools, release 13.0, V13.0.88"
        /*0030*/ 	.string	"Build cuda_13.0.r13.0/compiler.36424714_0"
        /*0030*/ 	.string	"-arch sm_100 -m 64 "



//--------------------- .note.nv.cuinfo           --------------------------
	.section	.note.nv.cuinfo,"",@"SHT_NOTE"
	.sectionflags	@"SHF_NOTE_NV_CUINFO"
        /*0018*/ 	.short	0x0002
        /*001a*/ 	.short	0x0064
        /*001c*/ 	.short	0x0082
	.zero		2


//--------------------- .nv.info                  --------------------------
	.section	.nv.info,"",@"SHT_CUDA_INFO"
	.align	4


	//----- nvinfo : EIATTR_REGCOUNT
	.align		4
        /*0000*/ 	.byte	0x04, 0x2f
        /*0002*/ 	.short	(.L_1 - .L_0)
	.align		4
.L_0:
        /*0004*/ 	.word	index@(_Z17modify_row_factorPfS_f)
        /*0008*/ 	.word	0x00000010


	//----- nvinfo : EIATTR_FRAME_SIZE
	.align		4
.L_1:
        /*000c*/ 	.byte	0x04, 0x11
        /*000e*/ 	.short	(.L_3 - .L_2)
	.align		4
.L_2:
        /*0010*/ 	.word	index@($__internal_1_$__cuda_sm3x_div_rn_noftz_f32_slowpath)
        /*0014*/ 	.word	0x00000000


	//----- nvinfo : EIATTR_FRAME_SIZE
	.align		4
.L_3:
        /*0018*/ 	.byte	0x04, 0x11
        /*001a*/ 	.short	(.L_5 - .L_4)
	.align		4
.L_4:
        /*001c*/ 	.word	index@(_Z17modify_row_factorPfS_f)
        /*0020*/ 	.word	0x00000000


	//----- nvinfo : EIATTR_REGCOUNT
	.align		4
.L_5:
        /*0024*/ 	.byte	0x04, 0x2f
        /*0026*/ 	.short	(.L_7 - .L_6)
	.align		4
.L_6:
        /*0028*/ 	.word	index@(_Z17modify_col_factorPfS_f)
        /*002c*/ 	.word	0x00000010


	//----- nvinfo : EIATTR_FRAME_SIZE
	.align		4
.L_7:
        /*0030*/ 	.byte	0x04, 0x11
        /*0032*/ 	.short	(.L_9 - .L_8)
	.align		4
.L_8:
        /*0034*/ 	.word	index@($__internal_0_$__cuda_sm3x_div_rn_noftz_f32_slowpath)
        /*0038*/ 	.word	0x00000000


	//----- nvinfo : EIATTR_FRAME_SIZE
	.align		4
.L_9:
        /*003c*/ 	.byte	0x04, 0x11
        /*003e*/ 	.short	(.L_11 - .L_10)
	.align		4
.L_10:
        /*0040*/ 	.word	index@(_Z17modify_col_factorPfS_f)
        /*0044*/ 	.word	0x00000000


	//----- nvinfo : EIATTR_REGCOUNT
	.align		4
.L_11:
        /*0048*/ 	.byte	0x04, 0x2f
        /*004a*/ 	.short	(.L_13 - .L_12)
	.align		4
.L_12:
        /*004c*/ 	.word	index@(_Z9UOT_errorPfS_S_)
        /*0050*/ 	.word	0x0000000d


	//----- nvinfo : EIATTR_FRAME_SIZE
	.align		4
.L_13:
        /*0054*/ 	.byte	0x04, 0x11
        /*0056*/ 	.short	(.L_15 - .L_14)
	.align		4
.L_14:
        /*0058*/ 	.word	index@(_Z9UOT_errorPfS_S_)
        /*005c*/ 	.word	0x00000000


	//----- nvinfo : EIATTR_REGCOUNT
	.align		4
.L_15:
        /*0060*/ 	.byte	0x04, 0x2f
        /*0062*/ 	.short	(.L_17 - .L_16)
	.align		4
.L_16:
        /*0064*/ 	.word	index@(_Z19UOT_iterbase_rowsumPfS_S_iii)
        /*0068*/ 	.word	0x00000020


	//----- nvinfo : EIATTR_FRAME_SIZE
	.align		4
.L_17:
        /*006c*/ 	.byte	0x04, 0x11
        /*006e*/ 	.short	(.L_19 - .L_18)
	.align		4
.L_18:
        /*0070*/ 	.word	index@(_Z19UOT_iterbase_rowsumPfS_S_iii)
        /*0074*/ 	.word	0x00000000


	//----- nvinfo : EIATTR_REGCOUNT
	.align		4
.L_19:
        /*0078*/ 	.byte	0x04, 0x2f
        /*007a*/ 	.short	(.L_21 - .L_20)
	.align		4
.L_20:
        /*007c*/ 	.word	index@(_Z19UOT_iterbase_colsumPfS_S_iii)
        /*0080*/ 	.word	0x0000001c


	//----- nvinfo : EIATTR_FRAME_SIZE
	.align		4
.L_21:
        /*0084*/ 	.byte	0x04, 0x11
        /*0086*/ 	.short	(.L_23 - .L_22)
	.align		4
.L_22:
        /*0088*/ 	.word	index@(_Z19UOT_iterbase_colsumPfS_S_iii)
        /*008c*/ 	.word	0x00000000


	//----- nvinfo : EIATTR_MIN_STACK_SIZE
	.align		4
.L_23:
        /*0090*/ 	.byte	0x04, 0x12
        /*0092*/ 	.short	(.L_25 - .L_24)
	.align		4
.L_24:
        /*0094*/ 	.word	index@(_Z19UOT_iterbase_colsumPfS_S_iii)
        /*0098*/ 	.word	0x00000000


	//----- nvinfo : EIATTR_MIN_STACK_SIZE
	.align		4
.L_25:
        /*009c*/ 	.byte	0x04, 0x12
        /*009e*/ 	.short	(.L_27 - .L_26)
	.align		4
.L_26:
        /*00a0*/ 	.word	index@(_Z19UOT_iterbase_rowsumPfS_S_iii)
        /*00a4*/ 	.word	0x00000000


	//----- nvinfo : EIATTR_MIN_STACK_SIZE
	.align		4
.L_27:
        /*00a8*/ 	.byte	0x04, 0x12
        /*00aa*/ 	.short	(.L_29 - .L_28)
	.align		4
.L_28:
        /*00ac*/ 	.word	index@(_Z9UOT_errorPfS_S_)
        /*00b0*/ 	.word	0x00000000


	//----- nvinfo : EIATTR_MIN_STACK_SIZE
	.align		4
.L_29:
        /*00b4*/ 	.byte	0x04, 0x12
        /*00b6*/ 	.short	(.L_31 - .L_30)
	.align		4
.L_30:
        /*00b8*/ 	.word	index@(_Z17modify_col_factorPfS_f)
        /*00bc*/ 	.word	0x00000000


	//----- nvinfo : EIATTR_MIN_STACK_SIZE
	.align		4
.L_31:
        /*00c0*/ 	.byte	0x04, 0x12
        /*00c2*/ 	.short	(.L_33 - .L_32)
	.align		4
.L_32:
        /*00c4*/ 	.word	index@(_Z17modify_row_factorPfS_f)
        /*00c8*/ 	.word	0x00000000
.L_33:


//--------------------- .nv.compat                --------------------------
	.section	.nv.compat,"",@"SHT_CUDA_COMPAT_INFO"
	.align	4
        /*0000*/ 	.byte	0x02, 0x09, 0x00, 0x00, 0x02, 0x02, 0x01, 0x00, 0x02, 0x05, 0x05, 0x00, 0x03, 0x07, 0x01, 0x01
        /*0010*/ 	.byte	0x02, 0x03, 0x00, 0x00, 0x02, 0x06, 0x01, 0x00, 0x04, 0x0b, 0x08, 0x00, 0x01, 0x00, 0x00, 0x00
        /*0020*/ 	.byte	0x00, 0x00, 0x00, 0x00


//--------------------- .nv.info._Z19UOT_iterbase_colsumPfS_S_iii --------------------------
	.section	.nv.info._Z19UOT_iterbase_colsumPfS_S_iii,"",@"SHT_CUDA_INFO"
	.sectionflags	@""
	.align	4


	//----- nvinfo : EIATTR_CUDA_API_VERSION
	.align		4
        /*0000*/ 	.byte	0x04, 0x37
        /*0002*/ 	.short	(.L_35 - .L_34)
.L_34:
        /*0004*/ 	.word	0x00000082


	//----- nvinfo : EIATTR_KPARAM_INFO
	.align		4
.L_35:
        /*0008*/ 	.byte	0x04, 0x17
        /*000a*/ 	.short	(.L_37 - .L_36)
.L_36:
        /*000c*/ 	.word	0x00000000
        /*0010*/ 	.short	0x0005
        /*0012*/ 	.short	0x0020
        /*0014*/ 	.byte	0x00, 0xf0, 0x11, 0x00


	//----- nvinfo : EIATTR_KPARAM_INFO
	.align		4
.L_37:
        /*0018*/ 	.byte	0x04, 0x17
        /*001a*/ 	.short	(.L_39 - .L_38)
.L_38:
        /*001c*/ 	.word	0x00000000
        /*0020*/ 	.short	0x0004
        /*0022*/ 	.short	0x001c
        /*0024*/ 	.byte	0x00, 0xf0, 0x11, 0x00


	//----- nvinfo : EIATTR_KPARAM_INFO
	.align		4
.L_39:
        /*0028*/ 	.byte	0x04, 0x17
        /*002a*/ 	.short	(.L_41 - .L_40)
.L_40:
        /*002c*/ 	.word	0x00000000
        /*0030*/ 	.short	0x0003
        /*0032*/ 	.short	0x0018
        /*0034*/ 	.byte	0x00, 0xf0, 0x11, 0x00


	//----- nvinfo : EIATTR_KPARAM_INFO
	.align		4
.L_41:
        /*0038*/ 	.byte	0x04, 0x17
        /*003a*/ 	.short	(.L_43 - .L_42)
.L_42:
        /*003c*/ 	.word	0x00000000
        /*0040*/ 	.short	0x0002
        /*0042*/ 	.short	0x0010
        /*0044*/ 	.byte	0x00, 0xf5, 0x21, 0x00


	//----- nvinfo : EIATTR_KPARAM_INFO
	.align		4
.L_43:
        /*0048*/ 	.byte	0x04, 0x17
        /*004a*/ 	.short	(.L_45 - .L_44)
.L_44:
        /*004c*/ 	.word	0x00000000
        /*0050*/ 	.short	0x0001
        /*0052*/ 	.short	0x0008
        /*0054*/ 	.byte	0x00, 0xf5, 0x21, 0x00


	//----- nvinfo : EIATTR_KPARAM_INFO
	.align		4
.L_45:
        /*0058*/ 	.byte	0x04, 0x17
        /*005a*/ 	.short	(.L_47 - .L_46)
.L_46:
        /*005c*/ 	.word	0x00000000
        /*0060*/ 	.short	0x0000
        /*0062*/ 	.short	0x0000
        /*0064*/ 	.byte	0x00, 0xf5, 0x21, 0x00


	//----- nvinfo : EIATTR_SPARSE_MMA_MASK
	.align		4
.L_47:
        /*0068*/ 	.byte	0x03, 0x50
        /*006a*/ 	.short	0x0000


	//----- nvinfo : EIATTR_MAXREG_COUNT
	.align		4
        /*006c*/ 	.byte	0x03, 0x1b
        /*006e*/ 	.short	0x00ff


	//----- nvinfo : EIATTR_NUM_BARRIERS
	.align		4
        /*0070*/ 	.byte	0x02, 0x4c
        /*0072*/ 	.byte	0x01
	.zero		1


	//----- nvinfo : EIATTR_MERCURY_ISA_VERSION
	.align		4
        /*0074*/ 	.byte	0x03, 0x5f
        /*0076*/ 	.short	0x0101


	//----- nvinfo : EIATTR_COOP_GROUP_MASK_REGIDS
	.align		4
        /*0078*/ 	.byte	0x04, 0x29
        /*007a*/ 	.short	(.L_49 - .L_48)


	//   ....[0]....
.L_48:
        /*007c*/ 	.word	0xffffffff


	//   ....[1]....
        /*0080*/ 	.word	0xffffffff


	//   ....[2]....
        /*0084*/ 	.word	0xffffffff


	//   ....[3]....
        /*0088*/ 	.word	0xffffffff


	//   ....[4]....
        /*008c*/ 	.word	0xffffffff


	//   ....[5]....
        /*0090*/ 	.word	0xffffffff


	//   ....[6]....
        /*0094*/ 	.word	0xffffffff


	//   ....[7]....
        /*0098*/ 	.word	0xffffffff


	//   ....[8]....
        /*009c*/ 	.word	0xffffffff


	//   ....[9]....
        /*00a0*/ 	.word	0xffffffff


	//   ....[10]....
        /*00a4*/ 	.word	0xffffffff


	//   ....[11]....
        /*00a8*/ 	.word	0xffffffff


	//   ....[12]....
        /*00ac*/ 	.word	0xffffffff


	//   ....[13]....
        /*00b0*/ 	.word	0xffffffff


	//   ....[14]....
        /*00b4*/ 	.word	0xffffffff


	//   ....[15]....
        /*00b8*/ 	.word	0xffffffff


	//   ....[16]....
        /*00bc*/ 	.word	0xffffffff


	//   ....[17]....
        /*00c0*/ 	.word	0xffffffff


	//   ....[18]....
        /*00c4*/ 	.word	0xffffffff


	//   ....[19]....
        /*00c8*/ 	.word	0xffffffff


	//   ....[20]....
        /*00cc*/ 	.word	0xffffffff


	//   ....[21]....
        /*00d0*/ 	.word	0xffffffff


	//   ....[22]....
        /*00d4*/ 	.word	0xffffffff


	//   ....[23]....
        /*00d8*/ 	.word	0xffffffff


	//   ....[24]....
        /*00dc*/ 	.word	0xffffffff


	//----- nvinfo : EIATTR_COOP_GROUP_INSTR_OFFSETS
	.align		4
.L_49:
        /*00e0*/ 	.byte	0x04, 0x28
        /*00e2*/ 	.short	(.L_51 - .L_50)


	//   ....[0]....
.L_50:
        /*00e4*/ 	.word	0x000002b0


	//   ....[1]....
        /*00e8*/ 	.word	0x000002e0


	//   ....[2]....
        /*00ec*/ 	.word	0x00000300


	//   ....[3]....
        /*00f0*/ 	.word	0x00000320


	//   ....[4]....
        /*00f4*/ 	.word	0x00000350


	//   ....[5]....
        /*00f8*/ 	.word	0x000004a0


	//   ....[6]....
        /*00fc*/ 	.word	0x000004d0


	//   ....[7]....
        /*0100*/ 	.word	0x000004f0


	//   ....[8]....
        /*0104*/ 	.word	0x00000510


	//   ....[9]....
        /*0108*/ 	.word	0x00000530


	//   ....[10]....
        /*010c*/ 	.word	0x00000670


	//   ....[11]....
        /*0110*/ 	.word	0x000006a0


	//   ....[12]....
        /*0114*/ 	.word	0x000006c0


	//   ....[13]....
        /*0118*/ 	.word	0x000006e0


	//   ....[14]....
        /*011c*/ 	.word	0x00000700


	//   ....[15]....
        /*0120*/ 	.word	0x00000860


	//   ....[16]....
        /*0124*/ 	.word	0x00000890


	//   ....[17]....
        /*0128*/ 	.word	0x000008b0


	//   ....[18]....
        /*012c*/ 	.word	0x000008d0


	//   ....[19]....
        /*0130*/ 	.word	0x000008f0


	//   ....[20]....
        /*0134*/ 	.word	0x00000ae0


	//   ....[21]....
        /*0138*/ 	.word	0x00000b10


	//   ....[22]....
        /*013c*/ 	.word	0x00000b30


	//   ....[23]....
        /*0140*/ 	.word	0x00000b50


	//   ....[24]....
        /*0144*/ 	.word	0x00000b70


	//----- nvinfo : EIATTR_VRC_CTA_INIT_COUNT
	.align		4
.L_51:
        /*0148*/ 	.byte	0x02, 0x4a
	.zero		1
	.zero		1


	//----- nvinfo : EIATTR_EXIT_INSTR_OFFSETS
	.align		4
        /*014c*/ 	.byte	0x04, 0x1c
        /*014e*/ 	.short	(.L_53 - .L_52)


	//   ....[0]....
.L_52:
        /*0150*/ 	.word	0x00000130


	//   ....[1]....
        /*0154*/ 	.word	0x00000a20


	//   ....[2]....
        /*0158*/ 	.word	0x00000cc0


	//----- nvinfo : EIATTR_CRS_STACK_SIZE
	.align		4
.L_53:
        /*015c*/ 	.byte	0x04, 0x1e
        /*015e*/ 	.short	(.L_55 - .L_54)
.L_54:
        /*0160*/ 	.word	0x00000000


	//----- nvinfo : EIATTR_CBANK_PARAM_SIZE
	.align		4
.L_55:
        /*0164*/ 	.byte	0x03, 0x19
        /*0166*/ 	.short	0x0024


	//----- nvinfo : EIATTR_PARAM_CBANK
	.align		4
        /*0168*/ 	.byte	0x04, 0x0a
        /*016a*/ 	.short	(.L_57 - .L_56)
	.align		4
.L_56:
        /*016c*/ 	.word	index@(.nv.constant0._Z19UOT_iterbase_colsumPfS_S_iii)
        /*0170*/ 	.short	0x0380
        /*0172*/ 	.short	0x0024


	//----- nvinfo : EIATTR_SW_WAR
	.align		4
.L_57:
        /*0174*/ 	.byte	0x04, 0x36
        /*0176*/ 	.short	(.L_59 - .L_58)
.L_58:
        /*0178*/ 	.word	0x00000008
.L_59:


//--------------------- .nv.info._Z19UOT_iterbase_rowsumPfS_S_iii --------------------------
	.section	.nv.info._Z19UOT_iterbase_rowsumPfS_S_iii,"",@"SHT_CUDA_INFO"
	.sectionflags	@""
	.align	4


	//----- nvinfo : EIATTR_CUDA_API_VERSION
	.align		4
        /*0000*/ 	.byte	0x04, 0x37
        /*0002*/ 	.short	(.L_61 - .L_60)
.L_60:
        /*0004*/ 	.word	0x00000082


	//----- nvinfo : EIATTR_KPARAM_INFO
	.align		4
.L_61:
        /*0008*/ 	.byte	0x04, 0x17
        /*000a*/ 	.short	(.L_63 - .L_62)
.L_62:
        /*000c*/ 	.word	0x00000000
        /*0010*/ 	.short	0x0005
        /*0012*/ 	.short	0x0020
        /*0014*/ 	.byte	0x00, 0xf0, 0x11, 0x00


	//----- nvinfo : EIATTR_KPARAM_INFO
	.align		4
.L_63:
        /*0018*/ 	.byte	0x04, 0x17
        /*001a*/ 	.short	(.L_65 - .L_64)
.L_64:
        /*001c*/ 	.word	0x00000000
        /*0020*/ 	.short	0x0004
        /*0022*/ 	.short	0x001c
        /*0024*/ 	.byte	0x00, 0xf0, 0x11, 0x00


	//----- nvinfo : EIATTR_KPARAM_INFO
	.align		4
.L_65:
        /*0028*/ 	.byte	0x04, 0x17
        /*002a*/ 	.short	(.L_67 - .L_66)
.L_66:
        /*002c*/ 	.word	0x00000000
        /*0030*/ 	.short	0x0003
        /*0032*/ 	.short	0x0018
        /*0034*/ 	.byte	0x00, 0xf0, 0x11, 0x00


	//----- nvinfo : EIATTR_KPARAM_INFO
	.align		4
.L_67:
        /*0038*/ 	.byte	0x04, 0x17
        /*003a*/ 	.short	(.L_69 - .L_68)
.L_68:
        /*003c*/ 	.word	0x00000000
        /*0040*/ 	.short	0x0002
        /*0042*/ 	.short	0x0010
        /*0044*/ 	.byte	0x00, 0xf5, 0x21, 0x00


	//----- nvinfo : EIATTR_KPARAM_INFO
	.align		4
.L_69:
        /*0048*/ 	.byte	0x04, 0x17
        /*004a*/ 	.short	(.L_71 - .L_70)
.L_70:
        /*004c*/ 	.word	0x00000000
        /*0050*/ 	.short	0x0001
        /*0052*/ 	.short	0x0008
        /*0054*/ 	.byte	0x00, 0xf5, 0x21, 0x00


	//----- nvinfo : EIATTR_KPARAM_INFO
	.align		4
.L_71:
        /*0058*/ 	.byte	0x04, 0x17
        /*005a*/ 	.short	(.L_73 - .L_72)
.L_72:
        /*005c*/ 	.word	0x00000000
        /*0060*/ 	.short	0x0000
        /*0062*/ 	.short	0x0000
        /*0064*/ 	.byte	0x00, 0xf5, 0x21, 0x00


	//----- nvinfo : EIATTR_SPARSE_MMA_MASK
	.align		4
.L_73:
        /*0068*/ 	.byte	0x03, 0x50
        /*006a*/ 	.short	0x0000


	//----- nvinfo : EIATTR_MAXREG_COUNT
	.align		4
        /*006c*/ 	.byte	0x03, 0x1b
        /*006e*/ 	.short	0x00ff


	//----- nvinfo : EIATTR_NUM_BARRIERS
	.align		4
        /*0070*/ 	.byte	0x02, 0x4c
        /*0072*/ 	.byte	0x01
	.zero		1


	//----- nvinfo : EIATTR_MERCURY_ISA_VERSION
	.align		4
        /*0074*/ 	.byte	0x03, 0x5f
        /*0076*/ 	.short	0x0101


	//----- nvinfo : EIATTR_VRC_CTA_INIT_COUNT
	.align		4
        /*0078*/ 	.byte	0x02, 0x4a
	.zero		1
	.zero		1


	//----- nvinfo : EIATTR_EXIT_INSTR_OFFSETS
	.align		4
        /*007c*/ 	.byte	0x04, 0x1c
        /*007e*/ 	.short	(.L_75 - .L_74)


	//   ....[0]....
.L_74:
        /*0080*/ 	.word	0x00001050


	//   ....[1]....
        /*0084*/ 	.word	0x000010d0


	//----- nvinfo : EIATTR_CBANK_PARAM_SIZE
	.align		4
.L_75:
        /*0088*/ 	.byte	0x03, 0x19
        /*008a*/ 	.short	0x0024


	//----- nvinfo : EIATTR_PARAM_CBANK
	.align		4
        /*008c*/ 	.byte	0x04, 0x0a
        /*008e*/ 	.short	(.L_77 - .L_76)
	.align		4
.L_76:
        /*0090*/ 	.word	index@(.nv.constant0._Z19UOT_iterbase_rowsumPfS_S_iii)
        /*0094*/ 	.short	0x0380
        /*0096*/ 	.short	0x0024


	//----- nvinfo : EIATTR_SW_WAR
	.align		4
.L_77:
        /*0098*/ 	.byte	0x04, 0x36
        /*009a*/ 	.short	(.L_79 - .L_78)
.L_78:
        /*009c*/ 	.word	0x00000008
.L_79:


//--------------------- .nv.info._Z9UOT_errorPfS_S_ --------------------------
	.section	.nv.info._Z9UOT_errorPfS_S_,"",@"SHT_CUDA_INFO"
	.sectionflags	@""
	.align	4


	//----- nvinfo : EIATTR_CUDA_API_VERSION
	.align		4
        /*0000*/ 	.byte	0x04, 0x37
        /*0002*/ 	.short	(.L_81 - .L_80)
.L_80:
        /*0004*/ 	.word	0x00000082


	//----- nvinfo : EIATTR_KPARAM_INFO
	.align		4
.L_81:
        /*0008*/ 	.byte	0x04, 0x17
        /*000a*/ 	.short	(.L_83 - .L_82)
.L_82:
        /*000c*/ 	.word	0x00000000
        /*0010*/ 	.short	0x0002
        /*0012*/ 	.short	0x0010
        /*0014*/ 	.byte	0x00, 0xf5, 0x21, 0x00


	//----- nvinfo : EIATTR_KPARAM_INFO
	.align		4
.L_83:
        /*0018*/ 	.byte	0x04, 0x17
        /*001a*/ 	.short	(.L_85 - .L_84)
.L_84:
        /*001c*/ 	.word	0x00000000
        /*0020*/ 	.short	0x0001
        /*0022*/ 	.short	0x0008
        /*0024*/ 	.byte	0x00, 0xf5, 0x21, 0x00


	//----- nvinfo : EIATTR_KPARAM_INFO
	.align		4
.L_85:
        /*0028*/ 	.byte	0x04, 0x17
        /*002a*/ 	.short	(.L_87 - .L_86)
.L_86:
        /*002c*/ 	.word	0x00000000
        /*0030*/ 	.short	0x0000
        /*0032*/ 	.short	0x0000
        /*0034*/ 	.byte	0x00, 0xf5, 0x21, 0x00


	//----- nvinfo : EIATTR_SPARSE_MMA_MASK
	.align		4
.L_87:
        /*0038*/ 	.byte	0x03, 0x50
        /*003a*/ 	.short	0x0000


	//----- nvinfo : EIATTR_MAXREG_COUNT
	.align		4
        /*003c*/ 	.byte	0x03, 0x1b
        /*003e*/ 	.short	0x00ff


	//----- nvinfo : EIATTR_MERCURY_ISA_VERSION
	.align		4
        /*0040*/ 	.byte	0x03, 0x5f
        /*0042*/ 	.short	0x0101


	//----- nvinfo : EIATTR_COOP_GROUP_MASK_REGIDS
	.align		4
        /*0044*/ 	.byte	0x04, 0x29
        /*0046*/ 	.short	(.L_89 - .L_88)


	//   ....[0]....
.L_88:
        /*0048*/ 	.word	0xffffffff


	//   ....[1]....
        /*004c*/ 	.word	0xffffffff


	//   ....[2]....
        /*0050*/ 	.word	0xffffffff


	//   ....[3]....
        /*0054*/ 	.word	0xffffffff


	//   ....[4]....
        /*0058*/ 	.word	0xffffffff


	//----- nvinfo : EIATTR_COOP_GROUP_INSTR_OFFSETS
	.align		4
.L_89:
        /*005c*/ 	.byte	0x04, 0x28
        /*005e*/ 	.short	(.L_91 - .L_90)


	//   ....[0]....
.L_90:
        /*0060*/ 	.word	0x000000f0


	//   ....[1]....
        /*0064*/ 	.word	0x00000110


	//   ....[2]....
        /*0068*/ 	.word	0x00000130


	//   ....[3]....
        /*006c*/ 	.word	0x00000150


	//   ....[4]....
        /*0070*/ 	.word	0x00000170


	//----- nvinfo : EIATTR_VRC_CTA_INIT_COUNT
	.align		4
.L_91:
        /*0074*/ 	.byte	0x02, 0x4a
	.zero		1
	.zero		1


	//----- nvinfo : EIATTR_EXIT_INSTR_OFFSETS
	.align		4
        /*0078*/ 	.byte	0x04, 0x1c
        /*007a*/ 	.short	(.L_93 - .L_92)


	//   ....[0]....
.L_92:
        /*007c*/ 	.word	0x00000180


	//   ....[1]....
        /*0080*/ 	.word	0x000001c0


	//----- nvinfo : EIATTR_CBANK_PARAM_SIZE
	.align		4
.L_93:
        /*0084*/ 	.byte	0x03, 0x19
        /*0086*/ 	.short	0x0018


	//----- nvinfo : EIATTR_PARAM_CBANK
	.align		4
        /*0088*/ 	.byte	0x04, 0x0a
        /*008a*/ 	.short	(.L_95 - .L_94)
	.align		4
.L_94:
        /*008c*/ 	.word	index@(.nv.constant0._Z9UOT_errorPfS_S_)
        /*0090*/ 	.short	0x0380
        /*0092*/ 	.short	0x0018


	//----- nvinfo : EIATTR_SW_WAR
	.align		4
.L_95:
        /*0094*/ 	.byte	0x04, 0x36
        /*0096*/ 	.short	(.L_97 - .L_96)
.L_96:
        /*0098*/ 	.word	0x00000008
.L_97:


//--------------------- .nv.info._Z17modify_col_factorPfS_f --------------------------
	.section	.nv.info._Z17modify_col_factorPfS_f,"",@"SHT_CUDA_INFO"
	.sectionflags	@""
	.align	4


	//----- nvinfo : EIATTR_CUDA_API_VERSION
	.align		4
        /*0000*/ 	.byte	0x04, 0x37
        /*0002*/ 	.short	(.L_99 - .L_98)
.L_98:
        /*0004*/ 	.word	0x00000082


	//----- nvinfo : EIATTR_KPARAM_INFO
	.align		4
.L_99:
        /*0008*/ 	.byte	0x04, 0x17
        /*000a*/ 	.short	(.L_101 - .L_100)
.L_100:
        /*000c*/ 	.word	0x00000000
        /*0010*/ 	.short	0x0002
        /*0012*/ 	.short	0x0010
        /*0014*/ 	.byte	0x00, 0xf0, 0x11, 0x00


	//----- nvinfo : EIATTR_KPARAM_INFO
	.align		4
.L_101:
        /*0018*/ 	.byte	0x04, 0x17
        /*001a*/ 	.short	(.L_103 - .L_102)
.L_102:
        /*001c*/ 	.word	0x00000000
        /*0020*/ 	.short	0x0001
        /*0022*/ 	.short	0x0008
        /*0024*/ 	.byte	0x00, 0xf5, 0x21, 0x00


	//----- nvinfo : EIATTR_KPARAM_INFO
	.align		4
.L_103:
        /*0028*/ 	.byte	0x04, 0x17
        /*002a*/ 	.short	(.L_105 - .L_104)
.L_104:
        /*002c*/ 	.word	0x00000000
        /*0030*/ 	.short	0x0000
        /*0032*/ 	.short	0x0000
        /*0034*/ 	.byte	0x00, 0xf5, 0x21, 0x00


	//----- nvinfo : EIATTR_SPARSE_MMA_MASK
	.align		4
.L_105:
        /*0038*/ 	.byte	0x03, 0x50
        /*003a*/ 	.short	0x0000


	//----- nvinfo : EIATTR_MAXREG_COUNT
	.align		4
        /*003c*/ 	.byte	0x03, 0x1b
        /*003e*/ 	.short	0x00ff


	//----- nvinfo : EIATTR_MERCURY_ISA_VERSION
	.align		4
        /*0040*/ 	.byte	0x03, 0x5f
        /*0042*/ 	.short	0x0101


	//----- nvinfo : EIATTR_VRC_CTA_INIT_COUNT
	.align		4
        /*0044*/ 	.byte	0x02, 0x4a
	.zero		1
	.zero		1


	//----- nvinfo : EIATTR_EXIT_INSTR_OFFSETS
	.align		4
        /*0048*/ 	.byte	0x04, 0x1c
        /*004a*/ 	.short	(.L_107 - .L_106)


	//   ....[0]....
.L_106:
        /*004c*/ 	.word	0x00000760


	//----- nvinfo : EIATTR_CRS_STACK_SIZE
	.align		4
.L_107:
        /*0050*/ 	.byte	0x04, 0x1e
        /*0052*/ 	.short	(.L_109 - .L_108)
.L_108:
        /*0054*/ 	.word	0x00000000


	//----- nvinfo : EIATTR_CBANK_PARAM_SIZE
	.align		4
.L_109:
        /*0058*/ 	.byte	0x03, 0x19
        /*005a*/ 	.short	0x0014


	//----- nvinfo : EIATTR_PARAM_CBANK
	.align		4
        /*005c*/ 	.byte	0x04, 0x0a
        /*005e*/ 	.short	(.L_111 - .L_110)
	.align		4
.L_110:
        /*0060*/ 	.word	index@(.nv.constant0._Z17modify_col_factorPfS_f)
        /*0064*/ 	.short	0x0380
        /*0066*/ 	.short	0x0014


	//----- nvinfo : EIATTR_SW_WAR
	.align		4
.L_111:
        /*0068*/ 	.byte	0x04, 0x36
        /*006a*/ 	.short	(.L_113 - .L_112)
.L_112:
        /*006c*/ 	.word	0x00000008
.L_113:


//--------------------- .nv.info._Z17modify_row_factorPfS_f --------------------------
	.section	.nv.info._Z17modify_row_factorPfS_f,"",@"SHT_CUDA_INFO"
	.sectionflags	@""
	.align	4


	//----- nvinfo : EIATTR_CUDA_API_VERSION
	.align		4
        /*0000*/ 	.byte	0x04, 0x37
        /*0002*/ 	.short	(.L_115 - .L_114)
.L_114:
        /*0004*/ 	.word	0x00000082


	//----- nvinfo : EIATTR_KPARAM_INFO
	.align		4
.L_115:
        /*0008*/ 	.byte	0x04, 0x17
        /*000a*/ 	.short	(.L_117 - .L_116)
.L_116:
        /*000c*/ 	.word	0x00000000
        /*0010*/ 	.short	0x0002
        /*0012*/ 	.short	0x0010
        /*0014*/ 	.byte	0x00, 0xf0, 0x11, 0x00


	//----- nvinfo : EIATTR_KPARAM_INFO
	.align		4
.L_117:
        /*0018*/ 	.byte	0x04, 0x17
        /*001a*/ 	.short	(.L_119 - .L_118)
.L_118:
        /*001c*/ 	.word	0x00000000
        /*0020*/ 	.short	0x0001
        /*0022*/ 	.short	0x0008
        /*0024*/ 	.byte	0x00, 0xf5, 0x21, 0x00


	//----- nvinfo : EIATTR_KPARAM_INFO
	.align		4
.L_119:
        /*0028*/ 	.byte	0x04, 0x17
        /*002a*/ 	.short	(.L_121 - .L_120)
.L_120:
        /*002c*/ 	.word	0x00000000
        /*0030*/ 	.short	0x0000
        /*0032*/ 	.short	0x0000
        /*0034*/ 	.byte	0x00, 0xf5, 0x21, 0x00


	//----- nvinfo : EIATTR_SPARSE_MMA_MASK
	.align		4
.L_121:
        /*0038*/ 	.byte	0x03, 0x50
        /*003a*/ 	.short	0x0000


	//----- nvinfo : EIATTR_MAXREG_COUNT
	.align		4
        /*003c*/ 	.byte	0x03, 0x1b
        /*003e*/ 	.short	0x00ff


	//----- nvinfo : EIATTR_MERCURY_ISA_VERSION
	.align		4
        /*0040*/ 	.byte	0x03, 0x5f
        /*0042*/ 	.short	0x0101


	//----- nvinfo : EIATTR_VRC_CTA_INIT_COUNT
	.align		4
        /*0044*/ 	.byte	0x02, 0x4a
	.zero		1
	.zero		1


	//----- nvinfo : EIATTR_EXIT_INSTR_OFFSETS
	.align		4
        /*0048*/ 	.byte	0x04, 0x1c
        /*004a*/ 	.short	(.L_123 - .L_122)


	//   ....[0]....
.L_122:
        /*004c*/ 	.word	0x00000760


	//----- nvinfo : EIATTR_CRS_STACK_SIZE
	.align		4
.L_123:
        /*0050*/ 	.byte	0x04, 0x1e
        /*0052*/ 	.short	(.L_125 - .L_124)
.L_124:
        /*0054*/ 	.word	0x00000000


	//----- nvinfo : EIATTR_CBANK_PARAM_SIZE
	.align		4
.L_125:
        /*0058*/ 	.byte	0x03, 0x19
        /*005a*/ 	.short	0x0014


	//----- nvinfo : EIATTR_PARAM_CBANK
	.align		4
        /*005c*/ 	.byte	0x04, 0x0a
        /*005e*/ 	.short	(.L_127 - .L_126)
	.align		4
.L_126:
        /*0060*/ 	.word	index@(.nv.constant0._Z17modify_row_factorPfS_f)
        /*0064*/ 	.short	0x0380
        /*0066*/ 	.short	0x0014


	//----- nvinfo : EIATTR_SW_WAR
	.align		4
.L_127:
        /*0068*/ 	.byte	0x04, 0x36
        /*006a*/ 	.short	(.L_129 - .L_128)
.L_128:
        /*006c*/ 	.word	0x00000008
.L_129:


//--------------------- .nv.callgraph             --------------------------
	.section	.nv.callgraph,"",@"SHT_CUDA_CALLGRAPH"
	.align	4
	.sectionentsize	8
	.align		4
        /*0000*/ 	.word	0x00000000
	.align		4
        /*0004*/ 	.word	0xffffffff
	.align		4
        /*0008*/ 	.word	0x00000000
	.align		4
        /*000c*/ 	.word	0xfffffffe
	.align		4
        /*0010*/ 	.word	0x00000000
	.align		4
        /*0014*/ 	.word	0xfffffffd
	.align		4
        /*0018*/ 	.word	0x00000000
	.align		4
        /*001c*/ 	.word	0xfffffffc


//--------------------- .text._Z19UOT_iterbase_colsumPfS_S_iii --------------------------
	.section	.text._Z19UOT_iterbase_colsumPfS_S_iii,"ax",@progbits
	.align	128
        .global         _Z19UOT_iterbase_colsumPfS_S_iii
        .type           _Z19UOT_iterbase_colsumPfS_S_iii,@function
        .size           _Z19UOT_iterbase_colsumPfS_S_iii,(.L_x_57 - _Z19UOT_iterbase_colsumPfS_S_iii)
        .other          _Z19UOT_iterbase_colsumPfS_S_iii,@"STO_CUDA_ENTRY STV_DEFAULT"
_Z19UOT_iterbase_colsumPfS_S_iii:
.text._Z19UOT_iterbase_colsumPfS_S_iii:
[----:B------:R-:W-:Y:S01]  /*0000*/  LDC R1, c[0x0][0x37c] ;  /* 0x0000df00ff017b82 */ /* 0x000fe20000000800 */
[----:B------:R-:W0:Y:S07]  /*0010*/  S2R R7, SR_CTAID.X ;  /* 0x0000000000077919 */ /* 0x000e2e0000002500 */
[----:B------:R-:W1:Y:S01]  /*0020*/  LDC.64 R2, c[0x0][0x390] ;  /* 0x0000e400ff027b82 */ /* 0x000e620000000a00 */
[----:B------:R-:W0:Y:S01]  /*0030*/  LDCU UR4, c[0x0][0x360] ;  /* 0x00006c00ff0477ac */ /* 0x000e220008000800 */
[----:B------:R-:W0:Y:S01]  /*0040*/  S2R R12, SR_TID.X ;  /* 0x00000000000c7919 */ /* 0x000e220000002100 */
[----:B------:R-:W2:Y:S05]  /*0050*/  LDCU.64 UR8, c[0x0][0x358] ;  /* 0x00006b00ff0877ac */ /* 0x000eaa0008000a00 */
[----:B------:R-:W3:Y:S01]  /*0060*/  LDC R17, c[0x0][0x3a0] ;  /* 0x0000e800ff117b82 */ /* 0x000ee20000000800 */
[----:B------:R-:W4:Y:S01]  /*0070*/  LDCU UR10, c[0x0][0x39c] ;  /* 0x00007380ff0a77ac */ /* 0x000f220008000800 */
[----:B0-----:R-:W-:-:S04]  /*0080*/  IMAD R7, R7, UR4, R12 ;  /* 0x0000000407077c24 */ /* 0x001fc8000f8e020c */
[----:B-1----:R-:W-:-:S06]  /*0090*/  IMAD.WIDE R2, R7, 0x4, R2 ;  /* 0x0000000407027825 */ /* 0x002fcc00078e0202 */
[----:B--2---:R-:W2:Y:S01]  /*00a0*/  LDG.E R2, desc[UR8][R2.64] ;  /* 0x0000000802027981 */ /* 0x004ea2000c1e1900 */
[----:B------:R-:W0:Y:S01]  /*00b0*/  S2UR UR5, SR_CgaCtaId ;  /* 0x00000000000579c3 */ /* 0x000e220000008800 */
[----:B------:R-:W-:Y:S01]  /*00c0*/  UMOV UR4, 0x400 ;  /* 0x0000040000047882 */ /* 0x000fe20000000000 */
[----:B---3--:R-:W-:-:S06]  /*00d0*/  ISETP.GE.AND P0, PT, R17, 0x1, PT ;  /* 0x000000011100780c */ /* 0x008fcc0003f06270 */
[----:B------:R-:W1:Y:S01]  /*00e0*/  S2UR UR7, SR_CTAID.Y ;  /* 0x00000000000779c3 */ /* 0x000e620000002600 */
[----:B0-----:R-:W-:-:S06]  /*00f0*/  ULEA UR6, UR5, UR4, 0x18 ;  /* 0x0000000405067291 */ /* 0x001fcc000f8ec0ff */
[----:B------:R-:W-:Y:S01]  /*0100*/  LEA R5, R12, UR6, 0x2 ;  /* 0x000000060c057c11 */ /* 0x000fe2000f8e10ff */
[----:B-1----:R-:W-:-:S04]  /*0110*/  IMAD R4, R17, UR7, RZ ;  /* 0x0000000711047c24 */ /* 0x002fc8000f8e02ff */
[----:B--2---:R0:W-:Y:S01]  /*0120*/  STS [R5], R2 ;  /* 0x0000000205007388 */ /* 0x0041e20000000800 */
[----:B----4-:R-:W-:Y:S05]  /*0130*/  @!P0 EXIT ;  /* 0x000000000000894d */ /* 0x010fea0003800000 */
[C---:B------:R-:W-:Y:S01]  /*0140*/  ISETP.GE.U32.AND P0, PT, R17.reuse, 0x4, PT ;  /* 0x000000041100780c */ /* 0x040fe20003f06070 */
[----:B------:R-:W-:Y:S01]  /*0150*/  UIADD3 UR4, UPT, UPT, UR4, 0x200, URZ ;  /* 0x0000020004047890 */ /* 0x000fe2000fffe0ff */
[----:B------:R-:W-:Y:S01]  /*0160*/  SHF.R.U32.HI R0, RZ, 0x3, R12 ;  /* 0x00000003ff007819 */ /* 0x000fe2000001160c */
[----:B------:R-:W-:Y:S01]  /*0170*/  IMAD R3, R4, UR10, R7 ;  /* 0x0000000a04037c24 */ /* 0x000fe2000f8e0207 */
[----:B0-----:R-:W-:Y:S01]  /*0180*/  LOP3.LUT R2, R12, 0x1f, RZ, 0xc0, !PT ;  /* 0x0000001f0c027812 */ /* 0x001fe200078ec0ff */
[----:B------:R-:W-:Y:S01]  /*0190*/  ULEA UR4, UR5, UR4, 0x18 ;  /* 0x0000000405047291 */ /* 0x000fe2000f8ec0ff */
[----:B------:R-:W-:Y:S02]  /*01a0*/  LOP3.LUT R13, R17, 0x3, RZ, 0xc0, !PT ;  /* 0x00000003110d7812 */ /* 0x000fe400078ec0ff */
[----:B------:R-:W-:-:S05]  /*01b0*/  LOP3.LUT R0, R0, 0x7c, RZ, 0xc0, !PT ;  /* 0x0000007c00007812 */ /* 0x000fca00078ec0ff */
[----:B------:R-:W-:Y:S05]  /*01c0*/  @!P0 BRA `(.L_x_0) ;  /* 0x0000000800108947 */ /* 0x000fea0003800000 */
[----:B------:R-:W0:Y:S01]  /*01d0*/  LDC.64 R18, c[0x0][0x388] ;  /* 0x0000e200ff127b82 */ /* 0x000e220000000a00 */
[----:B------:R-:W-:Y:S02]  /*01e0*/  LOP3.LUT R17, R17, 0x7ffffffc, RZ, 0xc0, !PT ;  /* 0x7ffffffc11117812 */ /* 0x000fe400078ec0ff */
[----:B------:R-:W-:Y:S02]  /*01f0*/  ISETP.NE.AND P0, PT, R2, RZ, PT ;  /* 0x000000ff0200720c */ /* 0x000fe40003f05270 */
[----:B------:R-:W-:-:S03]  /*0200*/  IADD3 R17, PT, PT, -R17, RZ, RZ ;  /* 0x000000ff11117210 */ /* 0x000fc60007ffe1ff */
[----:B------:R-:W1:Y:S08]  /*0210*/  LDC R16, c[0x0][0x39c] ;  /* 0x0000e700ff107b82 */ /* 0x000e700000000800 */
[----:B------:R-:W2:Y:S01]  /*0220*/  LDC.64 R14, c[0x0][0x380] ;  /* 0x0000e000ff0e7b82 */ /* 0x000ea20000000a00 */
[----:B0-----:R-:W-:-:S04]  /*0230*/  IADD3 R18, P1, PT, R18, 0x8, RZ ;  /* 0x0000000812127810 */ /* 0x001fc80007f3e0ff */
[----:B------:R-:W-:-:S09]  /*0240*/  IADD3.X R19, PT, PT, RZ, R19, RZ, P1, !PT ;  /* 0x00000013ff137210 */ /* 0x000fd20000ffe4ff */
.L_x_9:
[----:B--2---:R-:W-:Y:S01]  /*0250*/  IMAD.WIDE R8, R3, 0x4, R14 ;  /* 0x0000000403087825 */ /* 0x004fe200078e020e */
[----:B01----:R-:W0:Y:S04]  /*0260*/  LDS R7, [R5] ;  /* 0x0000000005077984 */ /* 0x003e280000000800 */
[----:B------:R-:W0:Y:S01]  /*0270*/  LDG.E R6, desc[UR8][R8.64] ;  /* 0x0000000808067981 */ /* 0x000e22000c1e1900 */
[----:B------:R-:W-:Y:S01]  /*0280*/  ISETP.NE.AND P1, PT, R12, RZ, PT ;  /* 0x000000ff0c00720c */ /* 0x000fe20003f25270 */
[----:B------:R-:W-:Y:S01]  /*0290*/  BSSY.RECONVERGENT B0, `(.L_x_1) ;  /* 0x000001a000007945 */ /* 0x000fe20003800200 */
[----:B0-----:R-:W-:-:S05]  /*02a0*/  FMUL R11, R6, R7 ;  /* 0x00000007060b7220 */ /* 0x001fca0000400000 */
[----:B------:R-:W0:Y:S04]  /*02b0*/  SHFL.DOWN PT, R6, R11, 0x10, 0x1f ;  /* 0x0a001f000b067f89 */ /* 0x000e2800000e0000 */
[----:B------:R-:W-:Y:S01]  /*02c0*/  STG.E desc[UR8][R8.64], R11 ;  /* 0x0000000b08007986 */ /* 0x000fe2000c101908 */
[----:B0-----:R-:W-:-:S05]  /*02d0*/  FADD R6, R11, R6 ;  /* 0x000000060b067221 */ /* 0x001fca0000000000 */
[----:B------:R-:W0:Y:S02]  /*02e0*/  SHFL.DOWN PT, R7, R6, 0x8, 0x1f ;  /* 0x09001f0006077f89 */ /* 0x000e2400000e0000 */
[----:B0-----:R-:W-:-:S05]  /*02f0*/  FADD R10, R6, R7 ;  /* 0x00000007060a7221 */ /* 0x001fca0000000000 */
[----:B------:R-:W0:Y:S02]  /*0300*/  SHFL.DOWN PT, R7, R10, 0x4, 0x1f ;  /* 0x08801f000a077f89 */ /* 0x000e2400000e0000 */
[----:B0-----:R-:W-:-:S05]  /*0310*/  FADD R20, R10, R7 ;  /* 0x000000070a147221 */ /* 0x001fca0000000000 */
[----:B------:R-:W0:Y:S02]  /*0320*/  SHFL.DOWN PT, R7, R20, 0x2, 0x1f ;  /* 0x08401f0014077f89 */ /* 0x000e2400000e0000 */
[----:B0-----:R-:W-:Y:S01]  /*0330*/  FADD R21, R20, R7 ;  /* 0x0000000714157221 */ /* 0x001fe20000000000 */
[----:B------:R-:W-:-:S04]  /*0340*/  IMAD.WIDE R6, R4, 0x4, R18 ;  /* 0x0000000404067825 */ /* 0x000fc800078e0212 */
[----:B------:R-:W0:Y:S02]  /*0350*/  SHFL.DOWN PT, R22, R21, 0x1, 0x1f ;  /* 0x08201f0015167f89 */ /* 0x000e2400000e0000 */
[----:B0-----:R-:W-:Y:S01]  /*0360*/  FADD R25, R21, R22 ;  /* 0x0000001615197221 */ /* 0x001fe20000000000 */
[----:B-1----:R-:W-:-:S04]  /*0370*/  IMAD.WIDE R22, R16, 0x4, R8 ;  /* 0x0000000410167825 */ /* 0x002fc800078e0208 */
[----:B------:R0:W-:Y:S01]  /*0380*/  @!P0 STS [R0+UR4], R25 ;  /* 0x0000001900008988 */ /* 0x0001e20008000804 */
[----:B------:R-:W-:Y:S06]  /*0390*/  BAR.SYNC.DEFER_BLOCKING 0x0 ;  /* 0x0000000000007b1d */ /* 0x000fec0000010000 */
[----:B------:R-:W-:Y:S05]  /*03a0*/  @P1 BRA `(.L_x_2) ;  /* 0x0000000000201947 */ /* 0x000fea0003800000 */
[----:B------:R-:W1:Y:S01]  /*03b0*/  S2UR UR6, SR_CgaCtaId ;  /* 0x00000000000679c3 */ /* 0x000e620000008800 */
[----:B------:R-:W-:Y:S02]  /*03c0*/  UMOV UR5, 0x400 ;  /* 0x0000040000057882 */ /* 0x000fe40000000000 */
[----:B-1----:R-:W-:-:S09]  /*03d0*/  ULEA UR5, UR6, UR5, 0x18 ;  /* 0x0000000506057291 */ /* 0x002fd2000f8ec0ff */
[----:B------:R-:W1:Y:S02]  /*03e0*/  LDS.128 R8, [UR5+0x200] ;  /* 0x00020005ff087984 */ /* 0x000e640008000c00 */
[----:B-1----:R-:W-:-:S04]  /*03f0*/  FADD R9, R8, R9 ;  /* 0x0000000908097221 */ /* 0x002fc80000000000 */
[----:B------:R-:W-:-:S04]  /*0400*/  FADD R10, R9, R10 ;  /* 0x0000000a090a7221 */ /* 0x000fc80000000000 */
[----:B------:R-:W-:-:S05]  /*0410*/  FADD R11, R10, R11 ;  /* 0x0000000b0a0b7221 */ /* 0x000fca0000000000 */
[----:B------:R1:W-:Y:S02]  /*0420*/  REDG.E.ADD.F32.FTZ.RN.STRONG.GPU desc[UR8][R6.64+-0x8], R11 ;  /* 0xfffff80b060079a6 */ /* 0x0003e4000c12f308 */
.L_x_2:
[----:B------:R-:W-:Y:S05]  /*0430*/  BSYNC.RECONVERGENT B0 ;  /* 0x0000000000007941 */ /* 0x000fea0003800200 */
.L_x_1:
[----:B------:R-:W-:Y:S06]  /*0440*/  BAR.SYNC.DEFER_BLOCKING 0x0 ;  /* 0x0000000000007b1d */ /* 0x000fec0000010000 */
[----:B------:R-:W2:Y:S01]  /*0450*/  LDG.E R8, desc[UR8][R22.64] ;  /* 0x0000000816087981 */ /* 0x000ea2000c1e1900 */
[----:B------:R-:W-:Y:S01]  /*0460*/  ISETP.NE.AND P0, PT, R2, RZ, PT ;  /* 0x000000ff0200720c */ /* 0x000fe20003f05270 */
[----:B------:R-:W-:Y:S02]  /*0470*/  BSSY.RECONVERGENT B0, `(.L_x_3) ;  /* 0x000001a000007945 */ /* 0x000fe40003800200 */
[----:B------:R-:W2:Y:S02]  /*0480*/  LDS R9, [R5] ;  /* 0x0000000005097984 */ /* 0x000ea40000000800 */
[----:B--2---:R-:W-:-:S05]  /*0490*/  FMUL R9, R8, R9 ;  /* 0x0000000908097220 */ /* 0x004fca0000400000 */
[----:B------:R-:W2:Y:S04]  /*04a0*/  SHFL.DOWN PT, R8, R9, 0x10, 0x1f ;  /* 0x0a001f0009087f89 */ /* 0x000ea800000e0000 */
[----:B------:R-:W-:Y:S01]  /*04b0*/  STG.E desc[UR8][R22.64], R9 ;  /* 0x0000000916007986 */ /* 0x000fe2000c101908 */
[----:B--2---:R-:W-:-:S05]  /*04c0*/  FADD R8, R9, R8 ;  /* 0x0000000809087221 */ /* 0x004fca0000000000 */
[----:B-1----:R-:W1:Y:S02]  /*04d0*/  SHFL.DOWN PT, R11, R8, 0x8, 0x1f ;  /* 0x09001f00080b7f89 */ /* 0x002e6400000e0000 */
[----:B-1----:R-:W-:-:S05]  /*04e0*/  FADD R11, R8, R11 ;  /* 0x0000000b080b7221 */ /* 0x002fca0000000000 */
[----:B------:R-:W1:Y:S02]  /*04f0*/  SHFL.DOWN PT, R10, R11, 0x4, 0x1f ;  /* 0x08801f000b0a7f89 */ /* 0x000e6400000e0000 */
[----:B-1----:R-:W-:-:S05]  /*0500*/  FADD R10, R11, R10 ;  /* 0x0000000a0b0a7221 */ /* 0x002fca0000000000 */
[----:B------:R-:W1:Y:S02]  /*0510*/  SHFL.DOWN PT, R21, R10, 0x2, 0x1f ;  /* 0x08401f000a157f89 */ /* 0x000e6400000e0000 */
[----:B-1----:R-:W-:-:S05]  /*0520*/  FADD R24, R10, R21 ;  /* 0x000000150a187221 */ /* 0x002fca0000000000 */
[----:B------:R-:W0:Y:S02]  /*0530*/  SHFL.DOWN PT, R21, R24, 0x1, 0x1f ;  /* 0x08201f0018157f89 */ /* 0x000e2400000e0000 */
[----:B0-----:R-:W-:Y:S01]  /*0540*/  FADD R25, R24, R21 ;  /* 0x0000001518197221 */ /* 0x001fe20000000000 */
[----:B------:R-:W-:-:S04]  /*0550*/  IMAD.WIDE R20, R16, 0x4, R22 ;  /* 0x0000000410147825 */ /* 0x000fc800078e0216 */
        /* <DEDUP_REMOVED lines=11> */
.L_x_4:
[----:B------:R-:W-:Y:S05]  /*0610*/  BSYNC.RECONVERGENT B0 ;  /* 0x0000000000007941 */ /* 0x000fea0003800200 */
.L_x_3:
[----:B------:R-:W-:Y:S06]  /*0620*/  BAR.SYNC.DEFER_BLOCKING 0x0 ;  /* 0x0000000000007b1d */ /* 0x000fec0000010000 */
[----:B------:R-:W2:Y:S01]  /*0630*/  LDG.E R9, desc[UR8][R20.64] ;  /* 0x0000000814097981 */ /* 0x000ea2000c1e1900 */
[----:B------:R-:W-:Y:S03]  /*0640*/  BSSY.RECONVERGENT B0, `(.L_x_5) ;  /* 0x000001a000007945 */ /* 0x000fe60003800200 */
        /* <DEDUP_REMOVED lines=25> */
.L_x_6:
[----:B------:R-:W-:Y:S05]  /*07e0*/  BSYNC.RECONVERGENT B0 ;  /* 0x0000000000007941 */ /* 0x000fea0003800200 */
.L_x_5:
[----:B------:R-:W-:Y:S06]  /*07f0*/  BAR.SYNC.DEFER_BLOCKING 0x0 ;  /* 0x0000000000007b1d */ /* 0x000fec0000010000 */
[----:B------:R-:W2:Y:S01]  /*0800*/  LDG.E R8, desc[UR8][R22.64] ;  /* 0x0000000816087981 */ /* 0x000ea2000c1e1900 */
[----:B------:R-:W-:Y:S01]  /*0810*/  IADD3 R17, PT, PT, R17, 0x4, RZ ;  /* 0x0000000411117810 */ /* 0x000fe20007ffe0ff */
[----:B------:R-:W-:Y:S02]  /*0820*/  BSSY.RECONVERGENT B0, `(.L_x_7) ;  /* 0x000001a000007945 */ /* 0x000fe40003800200 */
[----:B------:R-:W2:Y:S01]  /*0830*/  LDS R9, [R5] ;  /* 0x0000000005097984 */ /* 0x000ea20000000800 */
[----:B------:R-:W-:Y:S01]  /*0840*/  ISETP.NE.AND P2, PT, R17, RZ, PT ;  /* 0x000000ff1100720c */ /* 0x000fe20003f45270 */
        /* <DEDUP_REMOVED lines=11> */
[----:B0-----:R-:W-:-:S05]  /*0900*/  FADD R25, R21, R20 ;  /* 0x0000001415197221 */ /* 0x001fca0000000000 */
        /* <DEDUP_REMOVED lines=11> */
.L_x_8:
[----:B------:R-:W-:Y:S05]  /*09c0*/  BSYNC.RECONVERGENT B0 ;  /* 0x0000000000007941 */ /* 0x000fea0003800200 */
.L_x_7:
[----:B------:R-:W-:Y:S01]  /*09d0*/  BAR.SYNC.DEFER_BLOCKING 0x0 ;  /* 0x0000000000007b1d */ /* 0x000fe20000010000 */
[----:B------:R-:W-:Y:S02]  /*09e0*/  IADD3 R4, PT, PT, R4, 0x4, RZ ;  /* 0x0000000404047810 */ /* 0x000fe40007ffe0ff */
[----:B------:R-:W-:-:S03]  /*09f0*/  LEA R3, R16, R3, 0x2 ;  /* 0x0000000310037211 */ /* 0x000fc600078e10ff */
[----:B------:R-:W-:Y:S05]  /*0a00*/  @P2 BRA `(.L_x_9) ;  /* 0xfffffff800102947 */ /* 0x000fea000383ffff */
.L_x_0:
[----:B------:R-:W-:-:S13]  /*0a10*/  ISETP.NE.AND P0, PT, R13, RZ, PT ;  /* 0x000000ff0d00720c */ /* 0x000fda0003f05270 */
[----:B------:R-:W-:Y:S05]  /*0a20*/  @!P0 EXIT ;  /* 0x000000000000894d */ /* 0x000fea0003800000 */
[----:B-1----:R-:W1:Y:S01]  /*0a30*/  LDC.64 R6, c[0x0][0x380] ;  /* 0x0000e000ff067b82 */ /* 0x002e620000000a00 */
[----:B------:R-:W-:Y:S01]  /*0a40*/  IADD3 R13, PT, PT, -R13, RZ, RZ ;  /* 0x000000ff0d0d7210 */ /* 0x000fe20007ffe1ff */
[----:B------:R-:W2:Y:S06]  /*0a50*/  LDCU UR7, c[0x0][0x39c] ;  /* 0x00007380ff0777ac */ /* 0x000eac0008000800 */
[----:B------:R-:W3:Y:S02]  /*0a60*/  LDC.64 R14, c[0x0][0x388] ;  /* 0x0000e200ff0e7b82 */ /* 0x000ee40000000a00 */
.L_x_12:
[----:B-1--4-:R-:W-:Y:S01]  /*0a70*/  IMAD.WIDE R8, R3, 0x4, R6 ;  /* 0x0000000403087825 */ /* 0x012fe200078e0206 */
[----:B------:R-:W1:Y:S04]  /*0a80*/  LDS R11, [R5] ;  /* 0x00000000050b7984 */ /* 0x000e680000000800 */
[----:B------:R-:W1:Y:S01]  /*0a90*/  LDG.E R10, desc[UR8][R8.64] ;  /* 0x00000008080a7981 */ /* 0x000e62000c1e1900 */
[----:B------:R-:W-:Y:S01]  /*0aa0*/  ISETP.NE.AND P1, PT, R2, RZ, PT ;  /* 0x000000ff0200720c */ /* 0x000fe20003f25270 */
[----:B------:R-:W-:Y:S01]  /*0ab0*/  BSSY.RECONVERGENT B0, `(.L_x_10) ;  /* 0x000001a000007945 */ /* 0x000fe20003800200 */
[----:B------:R-:W-:Y:S01]  /*0ac0*/  ISETP.NE.AND P0, PT, R12, RZ, PT ;  /* 0x000000ff0c00720c */ /* 0x000fe20003f05270 */
[----:B-1----:R-:W-:-:S05]  /*0ad0*/  FMUL R11, R10, R11 ;  /* 0x0000000b0a0b7220 */ /* 0x002fca0000400000 */
[----:B------:R-:W1:Y:S04]  /*0ae0*/  SHFL.DOWN PT, R10, R11, 0x10, 0x1f ;  /* 0x0a001f000b0a7f89 */ /* 0x000e6800000e0000 */
[----:B------:R-:W-:Y:S01]  /*0af0*/  STG.E desc[UR8][R8.64], R11 ;  /* 0x0000000b08007986 */ /* 0x000fe2000c101908 */
[----:B-1----:R-:W-:-:S05]  /*0b00*/  FADD R10, R11, R10 ;  /* 0x0000000a0b0a7221 */ /* 0x002fca0000000000 */
[----:B------:R-:W1:Y:S02]  /*0b10*/  SHFL.DOWN PT, R17, R10, 0x8, 0x1f ;  /* 0x09001f000a117f89 */ /* 0x000e6400000e0000 */
[----:B-1----:R-:W-:-:S05]  /*0b20*/  FADD R17, R10, R17 ;  /* 0x000000110a117221 */ /* 0x002fca0000000000 */
[----:B------:R-:W1:Y:S02]  /*0b30*/  SHFL.DOWN PT, R16, R17, 0x4, 0x1f ;  /* 0x08801f0011107f89 */ /* 0x000e6400000e0000 */
[----:B-1----:R-:W-:-:S05]  /*0b40*/  FADD R16, R17, R16 ;  /* 0x0000001011107221 */ /* 0x002fca0000000000 */
[----:B------:R-:W1:Y:S02]  /*0b50*/  SHFL.DOWN PT, R19, R16, 0x2, 0x1f ;  /* 0x08401f0010137f89 */ /* 0x000e6400000e0000 */
[----:B-1----:R-:W-:-:S05]  /*0b60*/  FADD R19, R16, R19 ;  /* 0x0000001310137221 */ /* 0x002fca0000000000 */
[----:B------:R-:W1:Y:S02]  /*0b70*/  SHFL.DOWN PT, R18, R19, 0x1, 0x1f ;  /* 0x08201f0013127f89 */ /* 0x000e6400000e0000 */
[----:B-1----:R-:W-:-:S05]  /*0b80*/  FADD R21, R19, R18 ;  /* 0x0000001213157221 */ /* 0x002fca0000000000 */
[----:B------:R1:W-:Y:S01]  /*0b90*/  @!P1 STS [R0+UR4], R21 ;  /* 0x0000001500009988 */ /* 0x0003e20008000804 */
[----:B------:R-:W-:Y:S06]  /*0ba0*/  BAR.SYNC.DEFER_BLOCKING 0x0 ;  /* 0x0000000000007b1d */ /* 0x000fec0000010000 */
[----:B------:R-:W-:Y:S05]  /*0bb0*/  @P0 BRA `(.L_x_11) ;  /* 0x0000000000240947 */ /* 0x000fea0003800000 */
[----:B------:R-:W4:Y:S01]  /*0bc0*/  S2UR UR6, SR_CgaCtaId ;  /* 0x00000000000679c3 */ /* 0x000f220000008800 */
[----:B------:R-:W-:Y:S02]  /*0bd0*/  UMOV UR5, 0x400 ;  /* 0x0000040000057882 */ /* 0x000fe40000000000 */
[----:B----4-:R-:W-:-:S09]  /*0be0*/  ULEA UR5, UR6, UR5, 0x18 ;  /* 0x0000000506057291 */ /* 0x010fd2000f8ec0ff */
[----:B------:R-:W4:Y:S02]  /*0bf0*/  LDS.128 R8, [UR5+0x200] ;  /* 0x00020005ff087984 */ /* 0x000f240008000c00 */
[----:B----4-:R-:W-:-:S04]  /*0c00*/  FADD R9, R8, R9 ;  /* 0x0000000908097221 */ /* 0x010fc80000000000 */
[----:B------:R-:W-:Y:S01]  /*0c10*/  FADD R10, R9, R10 ;  /* 0x0000000a090a7221 */ /* 0x000fe20000000000 */
[----:B---3--:R-:W-:-:S04]  /*0c20*/  IMAD.WIDE R8, R4, 0x4, R14 ;  /* 0x0000000404087825 */ /* 0x008fc800078e020e */
[----:B------:R-:W-:-:S05]  /*0c30*/  FADD R11, R10, R11 ;  /* 0x0000000b0a0b7221 */ /* 0x000fca0000000000 */
[----:B------:R4:W-:Y:S02]  /*0c40*/  REDG.E.ADD.F32.FTZ.RN.STRONG.GPU desc[UR8][R8.64], R11 ;  /* 0x0000000b080079a6 */ /* 0x0009e4000c12f308 */
.L_x_11:
[----:B--2---:R-:W-:Y:S05]  /*0c50*/  BSYNC.RECONVERGENT B0 ;  /* 0x0000000000007941 */ /* 0x004fea0003800200 */
.L_x_10:
[----:B------:R-:W-:Y:S01]  /*0c60*/  IADD3 R13, PT, PT, R13, 0x1, RZ ;  /* 0x000000010d0d7810 */ /* 0x000fe20007ffe0ff */
[----:B------:R-:W-:Y:S01]  /*0c70*/  BAR.SYNC.DEFER_BLOCKING 0x0 ;  /* 0x0000000000007b1d */ /* 0x000fe20000010000 */
[----:B------:R-:W-:Y:S02]  /*0c80*/  IADD3 R3, PT, PT, R3, UR7, RZ ;  /* 0x0000000703037c10 */ /* 0x000fe4000fffe0ff */
[----:B------:R-:W-:Y:S02]  /*0c90*/  ISETP.NE.AND P0, PT, R13, RZ, PT ;  /* 0x000000ff0d00720c */ /* 0x000fe40003f05270 */
[----:B------:R-:W-:-:S11]  /*0ca0*/  IADD3 R4, PT, PT, R4, 0x1, RZ ;  /* 0x0000000104047810 */ /* 0x000fd60007ffe0ff */
[----:B------:R-:W-:Y:S05]  /*0cb0*/  @P0 BRA `(.L_x_12) ;  /* 0xfffffffc006c0947 */ /* 0x000fea000383ffff */
[----:B------:R-:W-:Y:S05]  /*0cc0*/  EXIT ;  /* 0x000000000000794d */ /* 0x000fea0003800000 */
.L_x_13:
[----:B------:R-:W-:-:S00]  /*0cd0*/  BRA `(.L_x_13) ;  /* 0xfffffffc00fc7947 */ /* 0x000fc0000383ffff */
[----:B------:R-:W-:-:S00]  /*0ce0*/  NOP ;  /* 0x0000000000007918 */ /* 0x000fc00000000000 */
        /* <DEDUP_REMOVED lines=9> */
.L_x_57:


//--------------------- .text._Z19UOT_iterbase_rowsumPfS_S_iii --------------------------
	.section	.text._Z19UOT_iterbase_rowsumPfS_S_iii,"ax",@progbits
	.align	128
        .global         _Z19UOT_iterbase_rowsumPfS_S_iii
        .type           _Z19UOT_iterbase_rowsumPfS_S_iii,@function
        .size           _Z19UOT_iterbase_rowsumPfS_S_iii,(.L_x_58 - _Z19UOT_iterbase_rowsumPfS_S_iii)
        .other          _Z19UOT_iterbase_rowsumPfS_S_iii,@"STO_CUDA_ENTRY STV_DEFAULT"
_Z19UOT_iterbase_rowsumPfS_S_iii:
.text._Z19UOT_iterbase_rowsumPfS_S_iii:
[----:B------:R-:W-:Y:S01]  /*0000*/  LDC R1, c[0x0][0x37c] ;  /* 0x0000df00ff017b82 */ /* 0x000fe20000000800 */
[----:B------:R-:W0:Y:S01]  /*0010*/  S2R R10, SR_TID.Y ;  /* 0x00000000000a7919 */ /* 0x000e220000002200 */
[----:B------:R-:W1:Y:S01]  /*0020*/  LDCU UR4, c[0x0][0x360] ;  /* 0x00006c00ff0477ac */ /* 0x000e620008000800 */
[----:B------:R-:W2:Y:S01]  /*0030*/  S2R R0, SR_TID.X ;  /* 0x0000000000007919 */ /* 0x000ea20000002100 */
[----:B------:R-:W3:Y:S01]  /*0040*/  LDCU UR6, c[0x0][0x364] ;  /* 0x00006c80ff0677ac */ /* 0x000ee20008000800 */
[----:B------:R-:W3:Y:S01]  /*0050*/  S2R R2, SR_CTAID.Y ;  /* 0x0000000000027919 */ /* 0x000ee20000002600 */
[----:B------:R-:W4:Y:S01]  /*0060*/  LDCU UR5, c[0x0][0x3a0] ;  /* 0x00007400ff0577ac */ /* 0x000f220008000800 */
[----:B------:R-:W5:Y:S01]  /*0070*/  LDCU.64 UR8, c[0x0][0x358] ;  /* 0x00006b00ff0877ac */ /* 0x000f620008000a00 */
[----:B0-----:R-:W-:-:S04]  /*0080*/  ISETP.NE.AND P0, PT, R10, RZ, PT ;  /* 0x000000ff0a00720c */ /* 0x001fc80003f05270 */
[----:B--2---:R-:W-:Y:S01]  /*0090*/  ISETP.GT.U32.OR P1, PT, R0, 0xf, P0 ;  /* 0x0000000f0000780c */ /* 0x004fe20000724470 */
[----:B---3--:R-:W-:-:S04]  /*00a0*/  IMAD R2, R2, UR6, R10 ;  /* 0x0000000602027c24 */ /* 0x008fc8000f8e020a */
[----:B----4-:R-:W-:-:S08]  /*00b0*/  IMAD R13, R2, UR5, RZ ;  /* 0x00000005020d7c24 */ /* 0x010fd0000f8e02ff */
[----:B------:R-:W0:Y:S01]  /*00c0*/  @!P1 LDC.64 R6, c[0x0][0x388] ;  /* 0x0000e200ff069b82 */ /* 0x000e220000000a00 */
[----:B------:R-:W-:-:S05]  /*00d0*/  @!P1 IADD3 R3, PT, PT, R13, R0, RZ ;  /* 0x000000000d039210 */ /* 0x000fca0007ffe0ff */
[----:B0-----:R-:W-:-:S06]  /*00e0*/  @!P1 IMAD.WIDE.U32 R6, R3, 0x4, R6 ;  /* 0x0000000403069825 */ /* 0x001fcc00078e0006 */
[----:B-----5:R1:W2:Y:S01]  /*00f0*/  @!P1 LDG.E R7, desc[UR8][R6.64] ;  /* 0x0000000806079981 */ /* 0x0202a2000c1e1900 */
[----:B------:R-:W-:Y:S01]  /*0100*/  MOV R3, 0x400 ;  /* 0x0000040000037802 */ /* 0x000fe20000000f00 */
[----:B------:R-:W-:Y:S01]  /*0110*/  UISETP.GE.AND UP0, UPT, UR5, 0x1, UPT ;  /* 0x000000010500788c */ /* 0x000fe2000bf06270 */
[----:B------:R-:W0:Y:S02]  /*0120*/  S2R R2, SR_CgaCtaId ;  /* 0x0000000000027919 */ /* 0x000e240000008800 */
[----:B------:R-:W-:Y:S01]  /*0130*/  @!P1 IADD3 R11, PT, PT, R3, 0x400, RZ ;  /* 0x00000400030b9810 */ /* 0x000fe20007ffe0ff */
[----:B------:R-:W1:Y:S01]  /*0140*/  S2R R15, SR_CTAID.X ;  /* 0x00000000000f7919 */ /* 0x000e620000002500 */
[C---:B0-----:R-:W-:Y:S02]  /*0150*/  LEA R5, R2.reuse, R3, 0x18 ;  /* 0x0000000302057211 */ /* 0x041fe400078ec0ff */
[----:B------:R-:W-:Y:S02]  /*0160*/  @!P1 LEA R11, R2, R11, 0x18 ;  /* 0x0000000b020b9211 */ /* 0x000fe400078ec0ff */
[----:B------:R-:W-:Y:S01]  /*0170*/  LEA R9, R10, R5, 0x9 ;  /* 0x000000050a097211 */ /* 0x000fe200078e48ff */
[----:B-1----:R-:W-:Y:S01]  /*0180*/  IMAD R6, R15, UR4, R0 ;  /* 0x000000040f067c24 */ /* 0x002fe2000f8e0200 */
[----:B------:R-:W-:-:S02]  /*0190*/  @!P1 LEA R8, R0, R11, 0x2 ;  /* 0x0000000b00089211 */ /* 0x000fc400078e10ff */
[----:B------:R-:W-:-:S05]  /*01a0*/  LEA R4, R0, R9, 0x2 ;  /* 0x0000000900047211 */ /* 0x000fca00078e10ff */
[----:B------:R0:W-:Y:S04]  /*01b0*/  STS [R4], RZ ;  /* 0x000000ff04007388 */ /* 0x0001e80000000800 */
[----:B--2---:R0:W-:Y:S01]  /*01c0*/  @!P1 STS [R8], R7 ;  /* 0x0000000708009388 */ /* 0x0041e20000000800 */
[----:B------:R-:W-:Y:S06]  /*01d0*/  BAR.SYNC.DEFER_BLOCKING 0x0 ;  /* 0x0000000000007b1d */ /* 0x000fec0000010000 */
[----:B------:R-:W-:Y:S05]  /*01e0*/  BRA.U !UP0, `(.L_x_14) ;  /* 0x0000000d08947547 */ /* 0x000fea000b800000 */
[----:B------:R1:W2:Y:S01]  /*01f0*/  LDS R11, [R4] ;  /* 0x00000000040b7984 */ /* 0x0002a20000000800 */
[----:B------:R-:W3:Y:S01]  /*0200*/  LDC R9, c[0x0][0x39c] ;  /* 0x0000e700ff097b82 */ /* 0x000ee20000000800 */
[----:B------:R-:W-:Y:S02]  /*0210*/  UISETP.GE.U32.AND UP1, UPT, UR5, 0x10, UPT ;  /* 0x000000100500788c */ /* 0x000fe4000bf26070 */
[----:B0-----:R-:W-:Y:S01]  /*0220*/  IMAD R7, R10, UR5, RZ ;  /* 0x000000050a077c24 */ /* 0x001fe2000f8e02ff */
[----:B------:R-:W-:-:S04]  /*0230*/  ULOP3.LUT UR6, UR5, 0xf, URZ, 0xc0, !UPT ;  /* 0x0000000f05067892 */ /* 0x000fc8000f8ec0ff */
[----:B------:R-:W-:Y:S01]  /*0240*/  UISETP.NE.AND UP0, UPT, UR6, URZ, UPT ;  /* 0x000000ff0600728c */ /* 0x000fe2000bf05270 */
[----:B---3--:R-:W-:Y:S01]  /*0250*/  IMAD R8, R13, R9, R6 ;  /* 0x000000090d087224 */ /* 0x008fe200078e0206 */
[----:B-12---:R-:W-:Y:S09]  /*0260*/  BRA.U !UP1, `(.L_x_15) ;  /* 0x0000000509b47547 */ /* 0x006ff2000b800000 */
[----:B------:R-:W0:Y:S01]  /*0270*/  LDC.64 R12, c[0x0][0x380] ;  /* 0x0000e000ff0c7b82 */ /* 0x000e220000000a00 */
[----:B------:R-:W-:Y:S01]  /*0280*/  IADD3 R15, PT, PT, R3, 0x400, RZ ;  /* 0x00000400030f7810 */ /* 0x000fe20007ffe0ff */
[----:B------:R-:W-:-:S03]  /*0290*/  ULOP3.LUT UR4, UR5, 0x7ffffff0, URZ, 0xc0, !UPT ;  /* 0x7ffffff005047892 */ /* 0x000fc6000f8ec0ff */
[----:B------:R-:W-:Y:S01]  /*02a0*/  LEA R10, R2, R15, 0x18 ;  /* 0x0000000f020a7211 */ /* 0x000fe200078ec0ff */
[----:B------:R-:W-:-:S03]  /*02b0*/  UIADD3 UR4, UPT, UPT, -UR4, URZ, URZ ;  /* 0x000000ff04047290 */ /* 0x000fc6000fffe1ff */
[----:B------:R-:W-:-:S04]  /*02c0*/  LEA R10, R7, R10, 0x2 ;  /* 0x0000000a070a7211 */ /* 0x000fc800078e10ff */
[----:B------:R-:W-:-:S07]  /*02d0*/  IADD3 R10, PT, PT, R10, 0x20, RZ ;  /* 0x000000200a0a7810 */ /* 0x000fce0007ffe0ff */
.L_x_16:
[----:B0-2---:R-:W-:Y:S01]  /*02e0*/  IMAD.WIDE R16, R8, 0x4, R12 ;  /* 0x0000000408107825 */ /* 0x005fe200078e020c */
[----:B------:R-:W0:Y:S04]  /*02f0*/  LDS R15, [R10+-0x20] ;  /* 0xffffe0000a0f7984 */ /* 0x000e280000000800 */
[----:B------:R-:W0:Y:S01]  /*0300*/  LDG.E R28, desc[UR8][R16.64] ;  /* 0x00000008101c7981 */ /* 0x000e22000c1e1900 */
[----:B------:R-:W-:-:S03]  /*0310*/  IMAD.WIDE R20, R9, 0x4, R16 ;  /* 0x0000000409147825 */ /* 0x000fc600078e0210 */
[----:B------:R-:W1:Y:S01]  /*0320*/  LDS R14, [R10+-0x1c] ;  /* 0xffffe4000a0e7984 */ /* 0x000e620000000800 */
[----:B0-----:R-:W-:-:S05]  /*0330*/  FMUL R28, R28, R15 ;  /* 0x0000000f1c1c7220 */ /* 0x001fca0000400000 */
[----:B------:R-:W-:Y:S04]  /*0340*/  STG.E desc[UR8][R16.64], R28 ;  /* 0x0000001c10007986 */ /* 0x000fe8000c101908 */
[----:B------:R-:W1:Y:S01]  /*0350*/  LDG.E R25, desc[UR8][R20.64] ;  /* 0x0000000814197981 */ /* 0x000e62000c1e1900 */
[----:B------:R-:W-:-:S03]  /*0360*/  IMAD.WIDE R18, R9, 0x4, R20 ;  /* 0x0000000409127825 */ /* 0x000fc600078e0214 */
[----:B------:R-:W-:Y:S01]  /*0370*/  LDS R17, [R10+-0x14] ;  /* 0xffffec000a117984 */ /* 0x000fe20000000800 */
[----:B-1----:R-:W-:-:S03]  /*0380*/  FMUL R25, R25, R14 ;  /* 0x0000000e19197220 */ /* 0x002fc60000400000 */
[----:B------:R-:W0:Y:S04]  /*0390*/  LDS R14, [R10+-0x18] ;  /* 0xffffe8000a0e7984 */ /* 0x000e280000000800 */
[----:B------:R-:W-:Y:S04]  /*03a0*/  STG.E desc[UR8][R20.64], R25 ;  /* 0x0000001914007986 */ /* 0x000fe8000c101908 */
[----:B------:R-:W0:Y:S04]  /*03b0*/  LDG.E R23, desc[UR8][R18.64] ;  /* 0x0000000812177981 */ /* 0x000e28000c1e1900 */
[----:B------:R-:W1:Y:S01]  /*03c0*/  LDS R21, [R10+-0x10] ;  /* 0xfffff0000a157984 */ /* 0x000e620000000800 */
[----:B0-----:R-:W-:Y:S01]  /*03d0*/  FMUL R23, R23, R14 ;  /* 0x0000000e17177220 */ /* 0x001fe20000400000 */
[----:B------:R-:W-:-:S04]  /*03e0*/  IMAD.WIDE R14, R9, 0x4, R18 ;  /* 0x00000004090e7825 */ /* 0x000fc800078e0212 */
[----:B------:R-:W-:Y:S04]  /*03f0*/  STG.E desc[UR8][R18.64], R23 ;  /* 0x0000001712007986 */ /* 0x000fe8000c101908 */
[----:B------:R-:W2:Y:S04]  /*0400*/  LDG.E R22, desc[UR8][R14.64] ;  /* 0x000000080e167981 */ /* 0x000ea8000c1e1900 */
[----:B------:R-:W0:Y:S01]  /*0410*/  LDS R19, [R10+-0xc] ;  /* 0xfffff4000a137984 */ /* 0x000e220000000800 */
[----:B--2---:R-:W-:Y:S01]  /*0420*/  FMUL R22, R22, R17 ;  /* 0x0000001116167220 */ /* 0x004fe20000400000 */
[----:B------:R-:W-:-:S04]  /*0430*/  IMAD.WIDE R16, R9, 0x4, R14 ;  /* 0x0000000409107825 */ /* 0x000fc800078e020e */
[----:B------:R-:W-:Y:S04]  /*0440*/  STG.E desc[UR8][R14.64], R22 ;  /* 0x000000160e007986 */ /* 0x000fe8000c101908 */
[----:B------:R-:W1:Y:S04]  /*0450*/  LDG.E R24, desc[UR8][R16.64] ;  /* 0x0000000810187981 */ /* 0x000e68000c1e1900 */
[----:B------:R-:W2:Y:S01]  /*0460*/  LDS R14, [R10+-0x8] ;  /* 0xfffff8000a0e7984 */ /* 0x000ea20000000800 */
[----:B-1----:R-:W-:Y:S01]  /*0470*/  FMUL R24, R24, R21 ;  /* 0x0000001518187220 */ /* 0x002fe20000400000 */
[----:B------:R-:W-:-:S04]  /*0480*/  IMAD.WIDE R20, R9, 0x4, R16 ;  /* 0x0000000409147825 */ /* 0x000fc800078e0210 */
[----:B------:R-:W-:Y:S04]  /*0490*/  STG.E desc[UR8][R16.64], R24 ;  /* 0x0000001810007986 */ /* 0x000fe8000c101908 */
[----:B------:R-:W0:Y:S04]  /*04a0*/  LDG.E R26, desc[UR8][R20.64] ;  /* 0x00000008141a7981 */ /* 0x000e28000c1e1900 */
[----:B------:R-:W1:Y:S01]  /*04b0*/  LDS R16, [R10+-0x4] ;  /* 0xfffffc000a107984 */ /* 0x000e620000000800 */
[----:B0-----:R-:W-:Y:S01]  /*04c0*/  FMUL R26, R26, R19 ;  /* 0x000000131a1a7220 */ /* 0x001fe20000400000 */
[----:B------:R-:W-:-:S04]  /*04d0*/  IMAD.WIDE R18, R9, 0x4, R20 ;  /* 0x0000000409127825 */ /* 0x000fc800078e0214 */
[----:B------:R0:W-:Y:S04]  /*04e0*/  STG.E desc[UR8][R20.64], R26 ;  /* 0x0000001a14007986 */ /* 0x0001e8000c101908 */
[----:B------:R-:W2:Y:S04]  /*04f0*/  LDG.E R27, desc[UR8][R18.64] ;  /* 0x00000008121b7981 */ /* 0x000ea8000c1e1900 */
[----:B------:R-:W3:Y:S01]  /*0500*/  LDS R21, [R10] ;  /* 0x000000000a157984 */ /* 0x000ee20000000800 */
[----:B--2---:R-:W-:Y:S01]  /*0510*/  FMUL R27, R27, R14 ;  /* 0x0000000e1b1b7220 */ /* 0x004fe20000400000 */
[----:B------:R-:W-:-:S04]  /*0520*/  IMAD.WIDE R14, R9, 0x4, R18 ;  /* 0x00000004090e7825 */ /* 0x000fc800078e0212 */
[----:B------:R-:W-:Y:S04]  /*0530*/  STG.E desc[UR8][R18.64], R27 ;  /* 0x0000001b12007986 */ /* 0x000fe8000c101908 */
[----:B------:R-:W1:Y:S04]  /*0540*/  LDG.E R29, desc[UR8][R14.64] ;  /* 0x000000080e1d7981 */ /* 0x000e68000c1e1900 */
[----:B------:R-:W2:Y:S01]  /*0550*/  LDS R19, [R10+0x4] ;  /* 0x000004000a137984 */ /* 0x000ea20000000800 */
[----:B-1----:R-:W-:Y:S01]  /*0560*/  FMUL R29, R29, R16 ;  /* 0x000000101d1d7220 */ /* 0x002fe20000400000 */
[----:B------:R-:W-:-:S04]  /*0570*/  IMAD.WIDE R16, R9, 0x4, R14 ;  /* 0x0000000409107825 */ /* 0x000fc800078e020e */
[----:B------:R3:W-:Y:S04]  /*0580*/  STG.E desc[UR8][R14.64], R29 ;  /* 0x0000001d0e007986 */ /* 0x0007e8000c101908 */
[----:B0-----:R-:W3:Y:S02]  /*0590*/  LDG.E R20, desc[UR8][R16.64] ;  /* 0x0000000810147981 */ /* 0x001ee4000c1e1900 */
[----:B---3--:R-:W-:Y:S01]  /*05a0*/  FMUL R15, R20, R21 ;  /* 0x00000015140f7220 */ /* 0x008fe20000400000 */
[----:B------:R-:W-:-:S04]  /*05b0*/  IMAD.WIDE R20, R9, 0x4, R16 ;  /* 0x0000000409147825 */ /* 0x000fc800078e0210 */
[----:B------:R0:W-:Y:S04]  /*05c0*/  STG.E desc[UR8][R16.64], R15 ;  /* 0x0000000f10007986 */ /* 0x0001e8000c101908 */
[----:B------:R-:W2:Y:S01]  /*05d0*/  LDG.E R18, desc[UR8][R20.64] ;  /* 0x0000000814127981 */ /* 0x000ea2000c1e1900 */
[----:B------:R-:W-:-:S03]  /*05e0*/  FADD R28, R28, R11 ;  /* 0x0000000b1c1c7221 */ /* 0x000fc60000000000 */
[----:B------:R-:W1:Y:S01]  /*05f0*/  LDS R11, [R10+0x8] ;  /* 0x000008000a0b7984 */ /* 0x000e620000000800 */
[----:B--2---:R-:W-:Y:S01]  /*0600*/  FMUL R14, R18, R19 ;  /* 0x00000013120e7220 */ /* 0x004fe20000400000 */
[----:B------:R-:W-:-:S04]  /*0610*/  IMAD.WIDE R18, R9, 0x4, R20 ;  /* 0x0000000409127825 */ /* 0x000fc800078e0214 */
[----:B------:R2:W-:Y:S04]  /*0620*/  STG.E desc[UR8][R20.64], R14 ;  /* 0x0000000e14007986 */ /* 0x0005e8000c101908 */
[----:B0-----:R-:W1:Y:S01]  /*0630*/  LDG.E R16, desc[UR8][R18.64] ;  /* 0x0000000812107981 */ /* 0x001e62000c1e1900 */
[----:B------:R-:W-:-:S03]  /*0640*/  FADD R28, R28, R25 ;  /* 0x000000191c1c7221 */ /* 0x000fc60000000000 */
[----:B------:R-:W0:Y:S01]  /*0650*/  LDS R25, [R10+0xc] ;  /* 0x00000c000a197984 */ /* 0x000e220000000800 */
[----:B-1----:R-:W-:Y:S01]  /*0660*/  FMUL R11, R16, R11 ;  /* 0x0000000b100b7220 */ /* 0x002fe20000400000 */
[----:B------:R-:W-:-:S04]  /*0670*/  IMAD.WIDE R16, R9, 0x4, R18 ;  /* 0x0000000409107825 */ /* 0x000fc800078e0212 */
[----:B------:R1:W-:Y:S04]  /*0680*/  STG.E desc[UR8][R18.64], R11 ;  /* 0x0000000b12007986 */ /* 0x0003e8000c101908 */
[----:B--2---:R-:W0:Y:S01]  /*0690*/  LDG.E R20, desc[UR8][R16.64] ;  /* 0x0000000810147981 */ /* 0x004e22000c1e1900 */
[----:B------:R-:W-:-:S03]  /*06a0*/  FADD R28, R28, R23 ;  /* 0x000000171c1c7221 */ /* 0x000fc60000000000 */
[----:B------:R-:W2:Y:S01]  /*06b0*/  LDS R23, [R10+0x10] ;  /* 0x000010000a177984 */ /* 0x000ea20000000800 */
[----:B0-----:R-:W-:Y:S01]  /*06c0*/  FMUL R25, R20, R25 ;  /* 0x0000001914197220 */ /* 0x001fe20000400000 */
[----:B------:R-:W-:-:S04]  /*06d0*/  IMAD.WIDE R20, R9, 0x4, R16 ;  /* 0x0000000409147825 */ /* 0x000fc800078e0210 */
[----:B------:R0:W-:Y:S04]  /*06e0*/  STG.E desc[UR8][R16.64], R25 ;  /* 0x0000001910007986 */ /* 0x0001e8000c101908 */
[----:B-1----:R-:W2:Y:S01]  /*06f0*/  LDG.E R18, desc[UR8][R20.64] ;  /* 0x0000000814127981 */ /* 0x002ea2000c1e1900 */
[----:B------:R-:W-:-:S03]  /*0700*/  FADD R28, R28, R22 ;  /* 0x000000161c1c7221 */ /* 0x000fc60000000000 */
[----:B------:R-:W1:Y:S01]  /*0710*/  LDS R22, [R10+0x14] ;  /* 0x000014000a167984 */ /* 0x000e620000000800 */
[----:B--2---:R-:W-:Y:S01]  /*0720*/  FMUL R23, R18, R23 ;  /* 0x0000001712177220 */ /* 0x004fe20000400000 */
[----:B------:R-:W-:-:S04]  /*0730*/  IMAD.WIDE R18, R9, 0x4, R20 ;  /* 0x0000000409127825 */ /* 0x000fc800078e0214 */
[----:B------:R2:W-:Y:S04]  /*0740*/  STG.E desc[UR8][R20.64], R23 ;  /* 0x0000001714007986 */ /* 0x0005e8000c101908 */
[----:B0-----:R-:W1:Y:S02]  /*0750*/  LDG.E R16, desc[UR8][R18.64] ;  /* 0x0000000812107981 */ /* 0x001e64000c1e1900 */
[----:B-1----:R-:W-:Y:S01]  /*0760*/  FMUL R22, R16, R22 ;  /* 0x0000001610167220 */ /* 0x002fe20000400000 */
[----:B------:R-:W-:-:S04]  /*0770*/  IMAD.WIDE R16, R9, 0x4, R18 ;  /* 0x0000000409107825 */ /* 0x000fc800078e0212 */
[----:B------:R0:W-:Y:S04]  /*0780*/  STG.E desc[UR8][R18.64], R22 ;  /* 0x0000001612007986 */ /* 0x0001e8000c101908 */
[----:B--2---:R-:W2:Y:S01]  /*0790*/  LDG.E R20, desc[UR8][R16.64] ;  /* 0x0000000810147981 */ /* 0x004ea2000c1e1900 */
[----:B0-----:R-:W-:-:S03]  /*07a0*/  FADD R19, R28, R24 ;  /* 0x000000181c137221 */ /* 0x001fc60000000000 */
[----:B------:R-:W2:Y:S01]  /*07b0*/  LDS R24, [R10+0x18] ;  /* 0x000018000a187984 */ /* 0x000ea20000000800 */
[----:B------:R-:W-:-:S03]  /*07c0*/  FADD R18, R19, R26 ;  /* 0x0000001a13127221 */ /* 0x000fc60000000000 */
[----:B------:R0:W1:Y:S01]  /*07d0*/  LDS R26, [R10+0x1c] ;  /* 0x00001c000a1a7984 */ /* 0x0000620000000800 */
[----:B--2---:R-:W-:Y:S01]  /*07e0*/  FMUL R24, R20, R24 ;  /* 0x0000001814187220 */ /* 0x004fe20000400000 */
[----:B------:R-:W-:-:S04]  /*07f0*/  IMAD.WIDE R20, R9, 0x4, R16 ;  /* 0x0000000409147825 */ /* 0x000fc800078e0210 */
[----:B------:R2:W-:Y:S04]  /*0800*/  STG.E desc[UR8][R16.64], R24 ;  /* 0x0000001810007986 */ /* 0x0005e8000c101908 */
[----:B------:R-:W1:Y:S01]  /*0810*/  LDG.E R28, desc[UR8][R20.64] ;  /* 0x00000008141c7981 */ /* 0x000e62000c1e1900 */
[----:B------:R-:W-:Y:S01]  /*0820*/  FADD R18, R18, R27 ;  /* 0x0000001b12127221 */ /* 0x000fe20000000000 */
[----:B------:R-:W-:Y:S01]  /*0830*/  UIADD3 UR4, UPT, UPT, UR4, 0x10, URZ ;  /* 0x0000001004047890 */ /* 0x000fe2000fffe0ff */
[----:B------:R-:W-:Y:S02]  /*0840*/  IADD3 R7, PT, PT, R7, 0x10, RZ ;  /* 0x0000001007077810 */ /* 0x000fe40007ffe0ff */
[----:B------:R-:W-:Y:S01]  /*0850*/  FADD R18, R18, R29 ;  /* 0x0000001d12127221 */ /* 0x000fe20000000000 */
[----:B------:R-:W-:Y:S01]  /*0860*/  UISETP.NE.AND UP1, UPT, UR4, URZ, UPT ;  /* 0x000000ff0400728c */ /* 0x000fe2000bf25270 */
[----:B------:R-:W-:-:S02]  /*0870*/  LEA R8, R9, R8, 0x4 ;  /* 0x0000000809087211 */ /* 0x000fc400078e20ff */
[----:B------:R-:W-:Y:S01]  /*0880*/  FADD R15, R18, R15 ;  /* 0x0000000f120f7221 */ /* 0x000fe20000000000 */
[----:B0-----:R-:W-:-:S03]  /*0890*/  IADD3 R10, PT, PT, R10, 0x40, RZ ;  /* 0x000000400a0a7810 */ /* 0x001fc60007ffe0ff */
[----:B------:R-:W-:-:S04]  /*08a0*/  FADD R14, R15, R14 ;  /* 0x0000000e0f0e7221 */ /* 0x000fc80000000000 */
[----:B------:R-:W-:-:S04]  /*08b0*/  FADD R14, R14, R11 ;  /* 0x0000000b0e0e7221 */ /* 0x000fc80000000000 */
[----:B------:R-:W-:-:S04]  /*08c0*/  FADD R14, R14, R25 ;  /* 0x000000190e0e7221 */ /* 0x000fc80000000000 */
[----:B------:R-:W-:-:S04]  /*08d0*/  FADD R23, R14, R23 ;  /* 0x000000170e177221 */ /* 0x000fc80000000000 */
[----:B------:R-:W-:-:S04]  /*08e0*/  FADD R23, R23, R22 ;  /* 0x0000001617177221 */ /* 0x000fc80000000000 */
[----:B------:R-:W-:Y:S01]  /*08f0*/  FADD R23, R23, R24 ;  /* 0x0000001817177221 */ /* 0x000fe20000000000 */
[----:B-1----:R-:W-:-:S04]  /*0900*/  FMUL R26, R28, R26 ;  /* 0x0000001a1c1a7220 */ /* 0x002fc80000400000 */
[----:B------:R-:W-:Y:S01]  /*0910*/  FADD R11, R23, R26 ;  /* 0x0000001a170b7221 */ /* 0x000fe20000000000 */
[----:B------:R2:W-:Y:S01]  /*0920*/  STG.E desc[UR8][R20.64], R26 ;  /* 0x0000001a14007986 */ /* 0x0005e2000c101908 */
[----:B------:R-:W-:Y:S05]  /*0930*/  BRA.U UP1, `(.L_x_16) ;  /* 0xfffffff901687547 */ /* 0x000fea000b83ffff */
.L_x_15:
[----:B------:R-:W-:Y:S05]  /*0940*/  BRA.U !UP0, `(.L_x_17) ;  /* 0x0000000508b87547 */ /* 0x000fea000b800000 */
[----:B------:R-:W-:Y:S02]  /*0950*/  UISETP.GE.U32.AND UP0, UPT, UR6, 0x8, UPT ;  /* 0x000000080600788c */ /* 0x000fe4000bf06070 */
[----:B------:R-:W-:-:S04]  /*0960*/  ULOP3.LUT UR7, UR5, 0x7, URZ, 0xc0, !UPT ;  /* 0x0000000705077892 */ /* 0x000fc8000f8ec0ff */
[----:B------:R-:W-:-:S03]  /*0970*/  UISETP.NE.AND UP1, UPT, UR7, URZ, UPT ;  /* 0x000000ff0700728c */ /* 0x000fc6000bf25270 */
[----:B------:R-:W-:Y:S08]  /*0980*/  BRA.U !UP0, `(.L_x_18) ;  /* 0x0000000108d87547 */ /* 0x000ff0000b800000 */
[----:B--2---:R-:W0:Y:S02]  /*0990*/  LDC.64 R16, c[0x0][0x380] ;  /* 0x0000e000ff107b82 */ /* 0x004e240000000a00 */
[----:B0-----:R-:W-:-:S05]  /*09a0*/  IMAD.WIDE R16, R8, 0x4, R16 ;  /* 0x0000000408107825 */ /* 0x001fca00078e0210 */
[----:B------:R-:W2:Y:S01]  /*09b0*/  LDG.E R20, desc[UR8][R16.64] ;  /* 0x0000000810147981 */ /* 0x000ea2000c1e1900 */
[----:B------:R-:W-:Y:S01]  /*09c0*/  IADD3 R13, PT, PT, R3, 0x400, RZ ;  /* 0x00000400030d7810 */ /* 0x000fe20007ffe0ff */
[----:B------:R-:W-:-:S03]  /*09d0*/  IMAD.WIDE R18, R9, 0x4, R16 ;  /* 0x0000000409127825 */ /* 0x000fc600078e0210 */
[----:B------:R-:W-:-:S04]  /*09e0*/  LEA R10, R2, R13, 0x18 ;  /* 0x0000000d020a7211 */ /* 0x000fc800078ec0ff */
[----:B------:R-:W-:-:S05]  /*09f0*/  LEA R10, R7, R10, 0x2 ;  /* 0x0000000a070a7211 */ /* 0x000fca00078e10ff */
[----:B------:R-:W2:Y:S04]  /*0a00*/  LDS R13, [R10] ;  /* 0x000000000a0d7984 */ /* 0x000ea80000000800 */
[----:B------:R-:W0:Y:S04]  /*0a10*/  LDS R12, [R10+0x4] ;  /* 0x000004000a0c7984 */ /* 0x000e280000000800 */
[----:B------:R-:W1:Y:S01]  /*0a20*/  LDS R14, [R10+0x8] ;  /* 0x000008000a0e7984 */ /* 0x000e620000000800 */
[----:B--2---:R-:W-:-:S05]  /*0a30*/  FMUL R20, R20, R13 ;  /* 0x0000000d14147220 */ /* 0x004fca0000400000 */
[----:B------:R-:W-:Y:S04]  /*0a40*/  STG.E desc[UR8][R16.64], R20 ;  /* 0x0000001410007986 */ /* 0x000fe8000c101908 */
[----:B------:R-:W0:Y:S04]  /*0a50*/  LDG.E R21, desc[UR8][R18.64] ;  /* 0x0000000812157981 */ /* 0x000e28000c1e1900 */
[----:B------:R-:W2:Y:S01]  /*0a60*/  LDS R16, [R10+0xc] ;  /* 0x00000c000a107984 */ /* 0x000ea20000000800 */
[----:B0-----:R-:W-:Y:S01]  /*0a70*/  FMUL R21, R21, R12 ;  /* 0x0000000c15157220 */ /* 0x001fe20000400000 */
[----:B------:R-:W-:-:S04]  /*0a80*/  IMAD.WIDE R12, R9, 0x4, R18 ;  /* 0x00000004090c7825 */ /* 0x000fc800078e0212 */
[----:B------:R-:W-:Y:S04]  /*0a90*/  STG.E desc[UR8][R18.64], R21 ;  /* 0x0000001512007986 */ /* 0x000fe8000c101908 */
[----:B------:R-:W1:Y:S04]  /*0aa0*/  LDG.E R23, desc[UR8][R12.64] ;  /* 0x000000080c177981 */ /* 0x000e68000c1e1900 */
[----:B------:R-:W0:Y:S01]  /*0ab0*/  LDS R18, [R10+0x10] ;  /* 0x000010000a127984 */ /* 0x000e220000000800 */
[----:B-1----:R-:W-:Y:S01]  /*0ac0*/  FMUL R23, R23, R14 ;  /* 0x0000000e17177220 */ /* 0x002fe20000400000 */
[----:B------:R-:W-:-:S04]  /*0ad0*/  IMAD.WIDE R14, R9, 0x4, R12 ;  /* 0x00000004090e7825 */ /* 0x000fc800078e020c */
[----:B------:R-:W-:Y:S04]  /*0ae0*/  STG.E desc[UR8][R12.64], R23 ;  /* 0x000000170c007986 */ /* 0x000fe8000c101908 */
[----:B------:R-:W2:Y:S04]  /*0af0*/  LDG.E R25, desc[UR8][R14.64] ;  /* 0x000000080e197981 */ /* 0x000ea8000c1e1900 */
[----:B------:R-:W1:Y:S01]  /*0b00*/  LDS R12, [R10+0x14] ;  /* 0x000014000a0c7984 */ /* 0x000e620000000800 */
[----:B--2---:R-:W-:Y:S01]  /*0b10*/  FMUL R25, R25, R16 ;  /* 0x0000001019197220 */ /* 0x004fe20000400000 */
[----:B------:R-:W-:-:S04]  /*0b20*/  IMAD.WIDE R16, R9, 0x4, R14 ;  /* 0x0000000409107825 */ /* 0x000fc800078e020e */
[----:B------:R-:W-:Y:S04]  /*0b30*/  STG.E desc[UR8][R14.64], R25 ;  /* 0x000000190e007986 */ /* 0x000fe8000c101908 */
[----:B------:R-:W0:Y:S04]  /*0b40*/  LDG.E R27, desc[UR8][R16.64] ;  /* 0x00000008101b7981 */ /* 0x000e28000c1e1900 */
[----:B------:R-:W2:Y:S01]  /*0b50*/  LDS R15, [R10+0x18] ;  /* 0x000018000a0f7984 */ /* 0x000ea20000000800 */
[----:B0-----:R-:W-:Y:S01]  /*0b60*/  FMUL R27, R27, R18 ;  /* 0x000000121b1b7220 */ /* 0x001fe20000400000 */
[----:B------:R-:W-:-:S04]  /*0b70*/  IMAD.WIDE R18, R9, 0x4, R16 ;  /* 0x0000000409127825 */ /* 0x000fc800078e0210 */
[----:B------:R0:W-:Y:S04]  /*0b80*/  STG.E desc[UR8][R16.64], R27 ;  /* 0x0000001b10007986 */ /* 0x0001e8000c101908 */
[----:B------:R-:W1:Y:S04]  /*0b90*/  LDG.E R29, desc[UR8][R18.64] ;  /* 0x00000008121d7981 */ /* 0x000e68000c1e1900 */
[----:B------:R-:W3:Y:S01]  /*0ba0*/  LDS R17, [R10+0x1c] ;  /* 0x00001c000a117984 */ /* 0x000ee20000000800 */
[----:B-1----:R-:W-:Y:S01]  /*0bb0*/  FMUL R29, R29, R12 ;  /* 0x0000000c1d1d7220 */ /* 0x002fe20000400000 */
[----:B------:R-:W-:-:S04]  /*0bc0*/  IMAD.WIDE R12, R9, 0x4, R18 ;  /* 0x00000004090c7825 */ /* 0x000fc800078e0212 */
[----:B------:R1:W-:Y:S04]  /*0bd0*/  STG.E desc[UR8][R18.64], R29 ;  /* 0x0000001d12007986 */ /* 0x0003e8000c101908 */
[----:B------:R-:W2:Y:S02]  /*0be0*/  LDG.E R22, desc[UR8][R12.64] ;  /* 0x000000080c167981 */ /* 0x000ea4000c1e1900 */
[----:B--2---:R-:W-:Y:S01]  /*0bf0*/  FMUL R22, R22, R15 ;  /* 0x0000000f16167220 */ /* 0x004fe20000400000 */
[----:B------:R-:W-:-:S04]  /*0c00*/  IMAD.WIDE R14, R9, 0x4, R12 ;  /* 0x00000004090e7825 */ /* 0x000fc800078e020c */
[----:B------:R4:W-:Y:S04]  /*0c10*/  STG.E desc[UR8][R12.64], R22 ;  /* 0x000000160c007986 */ /* 0x0009e8000c101908 */
[----:B0-----:R-:W3:Y:S01]  /*0c20*/  LDG.E R16, desc[UR8][R14.64] ;  /* 0x000000080e107981 */ /* 0x001ee2000c1e1900 */
[----:B------:R-:W-:Y:S01]  /*0c30*/  FADD R20, R11, R20 ;  /* 0x000000140b147221 */ /* 0x000fe20000000000 */
[----:B------:R-:W-:Y:S02]  /*0c40*/  LEA R8, R9, R8, 0x3 ;  /* 0x0000000809087211 */ /* 0x000fe400078e18ff */
[----:B------:R-:W-:Y:S01]  /*0c50*/  IADD3 R7, PT, PT, R7, 0x8, RZ ;  /* 0x0000000807077810 */ /* 0x000fe20007ffe0ff */
[----:B------:R-:W-:-:S04]  /*0c60*/  FADD R20, R20, R21 ;  /* 0x0000001514147221 */ /* 0x000fc80000000000 */
[----:B------:R-:W-:-:S04]  /*0c70*/  FADD R20, R20, R23 ;  /* 0x0000001714147221 */ /* 0x000fc80000000000 */
[----:B------:R-:W-:-:S04]  /*0c80*/  FADD R20, R20, R25 ;  /* 0x0000001914147221 */ /* 0x000fc80000000000 */
[----:B------:R-:W-:-:S04]  /*0c90*/  FADD R20, R20, R27 ;  /* 0x0000001b14147221 */ /* 0x000fc80000000000 */
[----:B-1----:R-:W-:-:S04]  /*0ca0*/  FADD R29, R20, R29 ;  /* 0x0000001d141d7221 */ /* 0x002fc80000000000 */
[----:B------:R-:W-:Y:S01]  /*0cb0*/  FADD R29, R29, R22 ;  /* 0x000000161d1d7221 */ /* 0x000fe20000000000 */
[----:B---3--:R-:W-:-:S04]  /*0cc0*/  FMUL R16, R16, R17 ;  /* 0x0000001110107220 */ /* 0x008fc80000400000 */
[----:B------:R-:W-:Y:S01]  /*0cd0*/  FADD R11, R29, R16 ;  /* 0x000000101d0b7221 */ /* 0x000fe20000000000 */
[----:B------:R4:W-:Y:S06]  /*0ce0*/  STG.E desc[UR8][R14.64], R16 ;  /* 0x000000100e007986 */ /* 0x0009ec000c101908 */
.L_x_18:
[----:B------:R-:W-:Y:S05]  /*0cf0*/  BRA.U !UP1, `(.L_x_17) ;  /* 0x0000000109cc7547 */ /* 0x000fea000b800000 */
[----:B------:R-:W-:Y:S02]  /*0d00*/  UISETP.GE.U32.AND UP0, UPT, UR7, 0x4, UPT ;  /* 0x000000040700788c */ /* 0x000fe4000bf06070 */
[----:B------:R-:W-:-:S04]  /*0d10*/  ULOP3.LUT UR4, UR5, 0x3, URZ, 0xc0, !UPT ;  /* 0x0000000305047892 */ /* 0x000fc8000f8ec0ff */
[----:B------:R-:W-:-:S03]  /*0d20*/  UISETP.NE.AND UP1, UPT, UR4, URZ, UPT ;  /* 0x000000ff0400728c */ /* 0x000fc6000bf25270 */
[----:B------:R-:W-:Y:S08]  /*0d30*/  BRA.U !UP0, `(.L_x_19) ;  /* 0x0000000108787547 */ /* 0x000ff0000b800000 */
[----:B------:R-:W0:Y:S02]  /*0d40*/  LDC.64 R18, c[0x0][0x380] ;  /* 0x0000e000ff127b82 */ /* 0x000e240000000a00 */
[----:B0-----:R-:W-:-:S05]  /*0d50*/  IMAD.WIDE R18, R8, 0x4, R18 ;  /* 0x0000000408127825 */ /* 0x001fca00078e0212 */
[----:B------:R-:W3:Y:S01]  /*0d60*/  LDG.E R10, desc[UR8][R18.64] ;  /* 0x00000008120a7981 */ /* 0x000ee2000c1e1900 */
[----:B----4-:R-:W-:-:S04]  /*0d70*/  IADD3 R13, PT, PT, R3, 0x400, RZ ;  /* 0x00000400030d7810 */ /* 0x010fc80007ffe0ff */
[----:B------:R-:W-:-:S04]  /*0d80*/  LEA R12, R2, R13, 0x18 ;  /* 0x0000000d020c7211 */ /* 0x000fc800078ec0ff */
[----:B--2---:R-:W-:-:S05]  /*0d90*/  LEA R20, R7, R12, 0x2 ;  /* 0x0000000c07147211 */ /* 0x004fca00078e10ff */
[----:B------:R-:W3:Y:S04]  /*0da0*/  LDS R13, [R20] ;  /* 0x00000000140d7984 */ /* 0x000ee80000000800 */
[----:B------:R-:W0:Y:S04]  /*0db0*/  LDS R21, [R20+0x4] ;  /* 0x0000040014157984 */ /* 0x000e280000000800 */
[----:B------:R-:W1:Y:S01]  /*0dc0*/  LDS R23, [R20+0x8] ;  /* 0x0000080014177984 */ /* 0x000e620000000800 */
[----:B---3--:R-:W-:Y:S01]  /*0dd0*/  FMUL R10, R13, R10 ;  /* 0x0000000a0d0a7220 */ /* 0x008fe20000400000 */
[----:B------:R-:W-:-:S04]  /*0de0*/  IMAD.WIDE R12, R9, 0x4, R18 ;  /* 0x00000004090c7825 */ /* 0x000fc800078e0212 */
[----:B------:R2:W-:Y:S04]  /*0df0*/  STG.E desc[UR8][R18.64], R10 ;  /* 0x0000000a12007986 */ /* 0x0005e8000c101908 */
[----:B------:R-:W0:Y:S04]  /*0e00*/  LDG.E R14, desc[UR8][R12.64] ;  /* 0x000000080c0e7981 */ /* 0x000e28000c1e1900 */
[----:B------:R-:W3:Y:S01]  /*0e10*/  LDS R19, [R20+0xc] ;  /* 0x00000c0014137984 */ /* 0x000ee20000000800 */
[----:B0-----:R-:W-:Y:S01]  /*0e20*/  FMUL R21, R21, R14 ;  /* 0x0000000e15157220 */ /* 0x001fe20000400000 */
[----:B------:R-:W-:-:S04]  /*0e30*/  IMAD.WIDE R14, R9, 0x4, R12 ;  /* 0x00000004090e7825 */ /* 0x000fc800078e020c */
[----:B------:R0:W-:Y:S04]  /*0e40*/  STG.E desc[UR8][R12.64], R21 ;  /* 0x000000150c007986 */ /* 0x0001e8000c101908 */
[----:B------:R-:W1:Y:S02]  /*0e50*/  LDG.E R16, desc[UR8][R14.64] ;  /* 0x000000080e107981 */ /* 0x000e64000c1e1900 */
[----:B-1----:R-:W-:Y:S01]  /*0e60*/  FMUL R23, R23, R16 ;  /* 0x0000001017177220 */ /* 0x002fe20000400000 */
[----:B------:R-:W-:-:S04]  /*0e70*/  IMAD.WIDE R16, R9, 0x4, R14 ;  /* 0x0000000409107825 */ /* 0x000fc800078e020e */
[----:B------:R0:W-:Y:S04]  /*0e80*/  STG.E desc[UR8][R14.64], R23 ;  /* 0x000000170e007986 */ /* 0x0001e8000c101908 */
[----:B--2---:R-:W3:Y:S01]  /*0e90*/  LDG.E R18, desc[UR8][R16.64] ;  /* 0x0000000810127981 */ /* 0x004ee2000c1e1900 */
[----:B------:R-:W-:Y:S01]  /*0ea0*/  FADD R10, R11, R10 ;  /* 0x0000000a0b0a7221 */ /* 0x000fe20000000000 */
[----:B------:R-:W-:Y:S02]  /*0eb0*/  LEA R8, R9, R8, 0x2 ;  /* 0x0000000809087211 */ /* 0x000fe400078e10ff */
[----:B------:R-:W-:Y:S01]  /*0ec0*/  IADD3 R7, PT, PT, R7, 0x4, RZ ;  /* 0x0000000407077810 */ /* 0x000fe20007ffe0ff */
[----:B------:R-:W-:-:S04]  /*0ed0*/  FADD R10, R10, R21 ;  /* 0x000000150a0a7221 */ /* 0x000fc80000000000 */
[----:B------:R-:W-:Y:S01]  /*0ee0*/  FADD R10, R10, R23 ;  /* 0x000000170a0a7221 */ /* 0x000fe20000000000 */
[----:B---3--:R-:W-:-:S04]  /*0ef0*/  FMUL R19, R19, R18 ;  /* 0x0000001213137220 */ /* 0x008fc80000400000 */
[----:B------:R-:W-:Y:S01]  /*0f00*/  FADD R11, R10, R19 ;  /* 0x000000130a0b7221 */ /* 0x000fe20000000000 */
[----:B------:R0:W-:Y:S06]  /*0f10*/  STG.E desc[UR8][R16.64], R19 ;  /* 0x0000001310007986 */ /* 0x0001ec000c101908 */
.L_x_19:
[----:B------:R-:W-:Y:S05]  /*0f20*/  BRA.U !UP1, `(.L_x_17) ;  /* 0x0000000109407547 */ /* 0x000fea000b800000 */
[----:B0---4-:R-:W0:Y:S01]  /*0f30*/  LDC.64 R12, c[0x0][0x380] ;  /* 0x0000e000ff0c7b82 */ /* 0x011e220000000a00 */
[----:B------:R-:W-:Y:S01]  /*0f40*/  IADD3 R3, PT, PT, R3, 0x400, RZ ;  /* 0x0000040003037810 */ /* 0x000fe20007ffe0ff */
[----:B------:R-:W-:-:S03]  /*0f50*/  UIADD3 UR4, UPT, UPT, -UR4, URZ, URZ ;  /* 0x000000ff04047290 */ /* 0x000fc6000fffe1ff */
[----:B------:R-:W-:-:S04]  /*0f60*/  LEA R2, R2, R3, 0x18 ;  /* 0x0000000302027211 */ /* 0x000fc800078ec0ff */
[----:B------:R-:W-:-:S07]  /*0f70*/  LEA R7, R7, R2, 0x2 ;  /* 0x0000000207077211 */ /* 0x000fce00078e10ff */
.L_x_20:
[C---:B01----:R-:W-:Y:S01]  /*0f80*/  IMAD.WIDE R2, R8.reuse, 0x4, R12 ;  /* 0x0000000408027825 */ /* 0x043fe200078e020c */
[----:B------:R0:W1:Y:S04]  /*0f90*/  LDS R15, [R7] ;  /* 0x00000000070f7984 */ /* 0x0000680000000800 */
[----:B------:R-:W1:Y:S01]  /*0fa0*/  LDG.E R10, desc[UR8][R2.64] ;  /* 0x00000008020a7981 */ /* 0x000e62000c1e1900 */
[----:B------:R-:W-:Y:S01]  /*0fb0*/  UIADD3 UR4, UPT, UPT, UR4, 0x1, URZ ;  /* 0x0000000104047890 */ /* 0x000fe2000fffe0ff */
[----:B------:R-:W-:Y:S02]  /*0fc0*/  IADD3 R8, PT, PT, R8, R9, RZ ;  /* 0x0000000908087210 */ /* 0x000fe40007ffe0ff */
[----:B0-----:R-:W-:Y:S01]  /*0fd0*/  IADD3 R7, PT, PT, R7, 0x4, RZ ;  /* 0x0000000407077810 */ /* 0x001fe20007ffe0ff */
[----:B------:R-:W-:Y:S01]  /*0fe0*/  UISETP.NE.AND UP0, UPT, UR4, URZ, UPT ;  /* 0x000000ff0400728c */ /* 0x000fe2000bf05270 */
[----:B-1----:R-:W-:-:S04]  /*0ff0*/  FMUL R10, R10, R15 ;  /* 0x0000000f0a0a7220 */ /* 0x002fc80000400000 */
[----:B------:R-:W-:Y:S01]  /*1000*/  FADD R11, R10, R11 ;  /* 0x0000000b0a0b7221 */ /* 0x000fe20000000000 */
[----:B------:R1:W-:Y:S03]  /*1010*/  STG.E desc[UR8][R2.64], R10 ;  /* 0x0000000a02007986 */ /* 0x0003e6000c101908 */
[----:B------:R-:W-:Y:S05]  /*1020*/  BRA.U UP0, `(.L_x_20) ;  /* 0xfffffffd00d47547 */ /* 0x000fea000b83ffff */
.L_x_17:
[----:B------:R3:W-:Y:S02]  /*1030*/  STS [R4], R11 ;  /* 0x0000000b04007388 */ /* 0x0007e40000000800 */
.L_x_14:
[----:B------:R-:W-:Y:S06]  /*1040*/  BAR.SYNC.DEFER_BLOCKING 0x0 ;  /* 0x0000000000007b1d */ /* 0x000fec0000010000 */
[----:B------:R-:W-:Y:S05]  /*1050*/  @P0 EXIT ;  /* 0x000000000000094d */ /* 0x000fea0003800000 */
[----:B------:R-:W-:Y:S01]  /*1060*/  LEA R0, R0, R5, 0x2 ;  /* 0x0000000500007211 */ /* 0x000fe200078e10ff */
[----:B-1----:R-:W1:Y:S04]  /*1070*/  LDC.64 R2, c[0x0][0x390] ;  /* 0x0000e400ff027b82 */ /* 0x002e680000000a00 */
[----:B0--3--:R-:W-:Y:S04]  /*1080*/  LDS R4, [R0] ;  /* 0x0000000000047984 */ /* 0x009fe80000000800 */
[----:B------:R-:W0:Y:S01]  /*1090*/  LDS R5, [R0+0x200] ;  /* 0x0002000000057984 */ /* 0x000e220000000800 */
[----:B-1----:R-:W-:-:S04]  /*10a0*/  IMAD.WIDE R6, R6, 0x4, R2 ;  /* 0x0000000406067825 */ /* 0x002fc800078e0202 */
[----:B0-----:R-:W-:-:S05]  /*10b0*/  FADD R5, R4, R5 ;  /* 0x0000000504057221 */ /* 0x001fca0000000000 */
[----:B------:R-:W-:Y:S01]  /*10c0*/  REDG.E.ADD.F32.FTZ.RN.STRONG.GPU desc[UR8][R6.64], R5 ;  /* 0x00000005060079a6 */ /* 0x000fe2000c12f308 */
[----:B------:R-:W-:Y:S05]  /*10d0*/  EXIT ;  /* 0x000000000000794d */ /* 0x000fea0003800000 */
.L_x_21:
        /* <DEDUP_REMOVED lines=10> */
.L_x_58:


//--------------------- .text._Z9UOT_errorPfS_S_  --------------------------
	.section	.text._Z9UOT_errorPfS_S_,"ax",@progbits
	.align	128
        .global         _Z9UOT_errorPfS_S_
        .type           _Z9UOT_errorPfS_S_,@function
        .size           _Z9UOT_errorPfS_S_,(.L_x_59 - _Z9UOT_errorPfS_S_)
        .other          _Z9UOT_errorPfS_S_,@"STO_CUDA_ENTRY STV_DEFAULT"
_Z9UOT_errorPfS_S_:
.text._Z9UOT_errorPfS_S_:
[----:B------:R-:W-:Y:S01]  /*0000*/  LDC R1, c[0x0][0x37c] ;  /* 0x0000df00ff017b82 */ /* 0x000fe20000000800 */
[----:B------:R-:W0:Y:S07]  /*0010*/  S2R R8, SR_TID.X ;  /* 0x0000000000087919 */ /* 0x000e2e0000002100 */
[----:B------:R-:W0:Y:S01]  /*0020*/  S2UR UR6, SR_CTAID.X ;  /* 0x00000000000679c3 */ /* 0x000e220000002500 */
[----:B------:R-:W1:Y:S07]  /*0030*/  LDCU.64 UR4, c[0x0][0x358] ;  /* 0x00006b00ff0477ac */ /* 0x000e6e0008000a00 */
[----:B------:R-:W0:Y:S08]  /*0040*/  LDC R7, c[0x0][0x360] ;  /* 0x0000d800ff077b82 */ /* 0x000e300000000800 */
[----:B------:R-:W2:Y:S08]  /*0050*/  LDC.64 R2, c[0x0][0x388] ;  /* 0x0000e200ff027b82 */ /* 0x000eb00000000a00 */
[----:B------:R-:W3:Y:S01]  /*0060*/  LDC.64 R4, c[0x0][0x380] ;  /* 0x0000e000ff047b82 */ /* 0x000ee20000000a00 */
[----:B0-----:R-:W-:-:S04]  /*0070*/  IMAD R7, R7, UR6, R8 ;  /* 0x0000000607077c24 */ /* 0x001fc8000f8e0208 */
[----:B--2---:R-:W-:-:S06]  /*0080*/  IMAD.WIDE R2, R7, 0x4, R2 ;  /* 0x0000000407027825 */ /* 0x004fcc00078e0202 */
[----:B-1----:R-:W2:Y:S01]  /*0090*/  LDG.E R2, desc[UR4][R2.64] ;  /* 0x0000000402027981 */ /* 0x002ea2000c1e1900 */
[----:B---3--:R-:W-:-:S06]  /*00a0*/  IMAD.WIDE R4, R7, 0x4, R4 ;  /* 0x0000000407047825 */ /* 0x008fcc00078e0204 */
[----:B------:R-:W2:Y:S01]  /*00b0*/  LDG.E R5, desc[UR4][R4.64] ;  /* 0x0000000404057981 */ /* 0x000ea2000c1e1900 */
[----:B------:R-:W-:Y:S01]  /*00c0*/  LOP3.LUT P0, RZ, R8, 0x1f, RZ, 0xc0, !PT ;  /* 0x0000001f08ff7812 */ /* 0x000fe2000780c0ff */
[----:B--2---:R-:W-:-:S04]  /*00d0*/  FADD R0, R2, -R5 ;  /* 0x8000000502007221 */ /* 0x004fc80000000000 */
[----:B------:R-:W-:-:S05]  /*00e0*/  FADD R10, |R0|, -RZ ;  /* 0x800000ff000a7221 */ /* 0x000fca0000000200 */
[----:B------:R-:W0:Y:S02]  /*00f0*/  SHFL.DOWN PT, R7, R10, 0x10, 0x1f ;  /* 0x0a001f000a077f89 */ /* 0x000e2400000e0000 */
[----:B0-----:R-:W-:-:S05]  /*0100*/  FADD R7, |R0|, R7 ;  /* 0x0000000700077221 */ /* 0x001fca0000000200 */
[----:B------:R-:W0:Y:S02]  /*0110*/  SHFL.DOWN PT, R0, R7, 0x8, 0x1f ;  /* 0x09001f0007007f89 */ /* 0x000e2400000e0000 */
[----:B0-----:R-:W-:-:S05]  /*0120*/  FADD R0, R7, R0 ;  /* 0x0000000007007221 */ /* 0x001fca0000000000 */
[----:B------:R-:W0:Y:S02]  /*0130*/  SHFL.DOWN PT, R9, R0, 0x4, 0x1f ;  /* 0x08801f0000097f89 */ /* 0x000e2400000e0000 */
[----:B0-----:R-:W-:-:S05]  /*0140*/  FADD R9, R0, R9 ;  /* 0x0000000900097221 */ /* 0x001fca0000000000 */
[----:B------:R-:W0:Y:S02]  /*0150*/  SHFL.DOWN PT, R6, R9, 0x2, 0x1f ;  /* 0x08401f0009067f89 */ /* 0x000e2400000e0000 */
[----:B0-----:R-:W-:-:S05]  /*0160*/  FADD R6, R9, R6 ;  /* 0x0000000609067221 */ /* 0x001fca0000000000 */
[----:B------:R0:W1:Y:S01]  /*0170*/  SHFL.DOWN PT, R5, R6, 0x1, 0x1f ;  /* 0x08201f0006057f89 */ /* 0x00006200000e0000 */
[----:B------:R-:W-:Y:S05]  /*0180*/  @P0 EXIT ;  /* 0x000000000000094d */ /* 0x000fea0003800000 */
[----:B------:R-:W2:Y:S01]  /*0190*/  LDC.64 R2, c[0x0][0x390] ;  /* 0x0000e400ff027b82 */ /* 0x000ea20000000a00 */
[----:B-1----:R-:W-:-:S05]  /*01a0*/  FADD R5, R6, R5 ;  /* 0x0000000506057221 */ /* 0x002fca0000000000 */
[----:B--2---:R-:W-:Y:S01]  /*01b0*/  REDG.E.ADD.F32.FTZ.RN.STRONG.GPU desc[UR4][R2.64], R5 ;  /* 0x00000005020079a6 */ /* 0x004fe2000c12f304 */
[----:B------:R-:W-:Y:S05]  /*01c0*/  EXIT ;  /* 0x000000000000794d */ /* 0x000fea0003800000 */
.L_x_22:
        /* <DEDUP_REMOVED lines=11> */
.L_x_59:


//--------------------- .text._Z17modify_col_factorPfS_f --------------------------
	.section	.text._Z17modify_col_factorPfS_f,"ax",@progbits
	.align	128
        .global         _Z17modify_col_factorPfS_f
        .type           _Z17modify_col_factorPfS_f,@function
        .size           _Z17modify_col_factorPfS_f,(.L_x_55 - _Z17modify_col_factorPfS_f)
        .other          _Z17modify_col_factorPfS_f,@"STO_CUDA_ENTRY STV_DEFAULT"
_Z17modify_col_factorPfS_f:
.text._Z17modify_col_factorPfS_f:
        /* <DEDUP_REMOVED lines=8> */
[----:B--2---:R-:W-:-:S05]  /*0080*/  IMAD.WIDE R4, R3, 0x4, R4 ;  /* 0x0000000403047825 */ /* 0x004fca00078e0204 */
[----:B-1----:R-:W2:Y:S01]  /*0090*/  LDG.E R9, desc[UR4][R4.64] ;  /* 0x0000000404097981 */ /* 0x002ea2000c1e1900 */
[----:B---3--:R-:W-:-:S05]  /*00a0*/  IMAD.WIDE R6, R3, 0x4, R6 ;  /* 0x0000000403067825 */ /* 0x008fca00078e0206 */
[----:B------:R-:W3:Y:S01]  /*00b0*/  LDG.E R0, desc[UR4][R6.64] ;  /* 0x0000000406007981 */ /* 0x000ee2000c1e1900 */
[----:B------:R-:W-:Y:S01]  /*00c0*/  BSSY.RECONVERGENT B0, `(.L_x_23) ;  /* 0x000000c000007945 */ /* 0x000fe20003800200 */
[----:B--2---:R-:W0:Y:S08]  /*00d0*/  MUFU.RCP R2, R9 ;  /* 0x0000000900027308 */ /* 0x004e300000001000 */
[----:B---3--:R-:W1:Y:S01]  /*00e0*/  FCHK P0, R0, R9 ;  /* 0x0000000900007302 */ /* 0x008e620000000000 */
[----:B0-----:R-:W-:-:S04]  /*00f0*/  FFMA R3, -R9, R2, 1 ;  /* 0x3f80000009037423 */ /* 0x001fc80000000102 */
[----:B------:R-:W-:-:S04]  /*0100*/  FFMA R3, R2, R3, R2 ;  /* 0x0000000302037223 */ /* 0x000fc80000000002 */
[----:B------:R-:W-:-:S04]  /*0110*/  FFMA R2, R0, R3, RZ ;  /* 0x0000000300027223 */ /* 0x000fc800000000ff */
[----:B------:R-:W-:-:S04]  /*0120*/  FFMA R8, -R9, R2, R0 ;  /* 0x0000000209087223 */ /* 0x000fc80000000100 */
[----:B------:R-:W-:Y:S01]  /*0130*/  FFMA R2, R3, R8, R2 ;  /* 0x0000000803027223 */ /* 0x000fe20000000002 */
[----:B-1----:R-:W-:Y:S06]  /*0140*/  @!P0 BRA `(.L_x_24) ;  /* 0x00000000000c8947 */ /* 0x002fec0003800000 */
[----:B------:R-:W-:-:S07]  /*0150*/  MOV R2, 0x170 ;  /* 0x0000017000027802 */ /* 0x000fce0000000f00 */
[----:B------:R-:W-:Y:S05]  /*0160*/  CALL.REL.NOINC `($__internal_0_$__cuda_sm3x_div_rn_noftz_f32_slowpath) ;  /* 0x0000000400807944 */ /* 0x000fea0003c00000 */
[----:B------:R-:W-:-:S07]  /*0170*/  IMAD.MOV.U32 R2, RZ, RZ, R0 ;  /* 0x000000ffff027224 */ /* 0x000fce00078e0000 */
.L_x_24:
[----:B------:R-:W-:Y:S05]  /*0180*/  BSYNC.RECONVERGENT B0 ;  /* 0x0000000000007941 */ /* 0x000fea0003800200 */
.L_x_23:
[C---:B------:R-:W-:Y:S01]  /*0190*/  FMUL R3, |R2|.reuse, 16777216 ;  /* 0x4b80000002037820 */ /* 0x040fe20000400200 */
[----:B------:R-:W-:Y:S01]  /*01a0*/  FSETP.GEU.AND P0, PT, |R2|, 1.175494350822287508e-38, PT ;  /* 0x008000000200780b */ /* 0x000fe20003f0e200 */
[----:B------:R-:W-:Y:S01]  /*01b0*/  IMAD.MOV.U32 R11, RZ, RZ, 0x3a2c32e4 ;  /* 0x3a2c32e4ff0b7424 */ /* 0x000fe200078e00ff */
[----:B------:R-:W-:Y:S02]  /*01c0*/  BSSY.RECONVERGENT B0, `(.L_x_25) ;  /* 0x0000058000007945 */ /* 0x000fe40003800200 */
[----:B------:R-:W-:-:S05]  /*01d0*/  FSEL R3, R3, |R2|, !P0 ;  /* 0x4000000203037208 */ /* 0x000fca0004000000 */
[----:B------:R-:W-:-:S05]  /*01e0*/  VIADD R0, R3, 0xc0cafb0d ;  /* 0xc0cafb0d03007836 */ /* 0x000fca0000000000 */
[----:B------:R-:W-:Y:S02]  /*01f0*/  LOP3.LUT R6, R0, 0xff800000, RZ, 0xc0, !PT ;  /* 0xff80000000067812 */ /* 0x000fe400078ec0ff */
[----:B------:R-:W-:Y:S02]  /*0200*/  FSEL R0, RZ, -24, P0 ;  /* 0xc1c00000ff007808 */ /* 0x000fe40000000000 */
[----:B------:R-:W-:-:S05]  /*0210*/  IADD3 R3, PT, PT, R3, -R6, RZ ;  /* 0x8000000603037210 */ /* 0x000fca0007ffe0ff */
[C---:B------:R-:W-:Y:S01]  /*0220*/  FADD R8, R3.reuse, 1 ;  /* 0x3f80000003087421 */ /* 0x040fe20000000000 */
[----:B------:R-:W-:-:S04]  /*0230*/  FADD R7, R3, -1 ;  /* 0xbf80000003077421 */ /* 0x000fc80000000000 */
[----:B------:R-:W-:Y:S01]  /*0240*/  FADD R3, R7, R7 ;  /* 0x0000000707037221 */ /* 0x000fe20000000000 */
[----:B------:R-:W0:Y:S03]  /*0250*/  MUFU.RCP R8, R8 ;  /* 0x0000000800087308 */ /* 0x000e260000001000 */
[----:B0-----:R-:W-:Y:S01]  /*0260*/  FMUL R9, R8, R3 ;  /* 0x0000000308097220 */ /* 0x001fe20000400000 */
[----:B------:R-:W-:-:S03]  /*0270*/  I2FP.F32.S32 R3, R6 ;  /* 0x0000000600037245 */ /* 0x000fc60000201400 */
[----:B------:R-:W-:Y:S01]  /*0280*/  FADD R10, R7, -R9 ;  /* 0x80000009070a7221 */ /* 0x000fe20000000000 */
[----:B------:R-:W-:Y:S01]  /*0290*/  FMUL R6, R9, R9 ;  /* 0x0000000909067220 */ /* 0x000fe20000400000 */
[----:B------:R-:W-:Y:S02]  /*02a0*/  FFMA R0, R3, 1.1920928955078125e-07, R0 ;  /* 0x3400000003007823 */ /* 0x000fe40000000000 */
[----:B------:R-:W-:Y:S01]  /*02b0*/  FADD R10, R10, R10 ;  /* 0x0000000a0a0a7221 */ /* 0x000fe20000000000 */
[C---:B------:R-:W-:Y:S01]  /*02c0*/  FFMA R3, R6.reuse, R11, 0.0032181653659790754318 ;  /* 0x3b52e7db06037423 */ /* 0x040fe2000000000b */
[----:B------:R-:W-:Y:S02]  /*02d0*/  FFMA R13, R9, 1.4426950216293334961, R0 ;  /* 0x3fb8aa3b090d7823 */ /* 0x000fe40000000000 */
[----:B------:R-:W-:Y:S01]  /*02e0*/  FFMA R7, R7, -R9, R10 ;  /* 0x8000000907077223 */ /* 0x000fe2000000000a */
[----:B------:R-:W-:Y:S01]  /*02f0*/  FFMA R11, R6, R3, 0.018033718690276145935 ;  /* 0x3c93bb73060b7423 */ /* 0x000fe20000000003 */
[----:B------:R-:W-:Y:S01]  /*0300*/  FADD R0, R0, -R13 ;  /* 0x8000000d00007221 */ /* 0x000fe20000000000 */
[----:B------:R-:W0:Y:S01]  /*0310*/  LDC R3, c[0x0][0x390] ;  /* 0x0000e400ff037b82 */ /* 0x000e220000000800 */
[----:B------:R-:W-:Y:S01]  /*0320*/  FMUL R7, R8, R7 ;  /* 0x0000000708077220 */ /* 0x000fe20000400000 */
[----:B------:R-:W-:Y:S01]  /*0330*/  FFMA R11, R6, R11, 0.12022458761930465698 ;  /* 0x3df6384f060b7423 */ /* 0x000fe2000000000b */
[----:B------:R-:W-:-:S03]  /*0340*/  FFMA R0, R9, 1.4426950216293334961, R0 ;  /* 0x3fb8aa3b09007823 */ /* 0x000fc60000000000 */
[----:B------:R-:W-:Y:S01]  /*0350*/  FMUL R6, R6, R11 ;  /* 0x0000000b06067220 */ /* 0x000fe20000400000 */
[----:B------:R-:W-:Y:S01]  /*0360*/  FFMA R0, R7, 1.4426950216293334961, R0 ;  /* 0x3fb8aa3b07007823 */ /* 0x000fe20000000000 */
[----:B------:R-:W-:Y:S02]  /*0370*/  IMAD.MOV.U32 R11, RZ, RZ, 0x391fcb8e ;  /* 0x391fcb8eff0b7424 */ /* 0x000fe400078e00ff */
[----:B------:R-:W-:Y:S01]  /*0380*/  FMUL R8, R6, 3 ;  /* 0x4040000006087820 */ /* 0x000fe20000400000 */
[----:B------:R-:W-:-:S04]  /*0390*/  FFMA R0, R9, 1.9251366722983220825e-08, R0 ;  /* 0x32a55e3409007823 */ /* 0x000fc80000000000 */
[----:B------:R-:W-:-:S04]  /*03a0*/  FFMA R7, R7, R8, R0 ;  /* 0x0000000807077223 */ /* 0x000fc80000000000 */
[----:B------:R-:W-:-:S04]  /*03b0*/  FFMA R6, R9, R6, R7 ;  /* 0x0000000609067223 */ /* 0x000fc80000000007 */
[----:B------:R-:W-:-:S04]  /*03c0*/  FADD R0, R13, R6 ;  /* 0x000000060d007221 */ /* 0x000fc80000000000 */
[----:B0-----:R-:W-:Y:S01]  /*03d0*/  FMUL R7, R0, R3 ;  /* 0x0000000300077220 */ /* 0x001fe20000400000 */
[----:B------:R-:W-:-:S03]  /*03e0*/  FADD R13, -R13, R0 ;  /* 0x000000000d0d7221 */ /* 0x000fc60000000100 */
[----:B------:R-:W0:Y:S01]  /*03f0*/  FRND R8, R7 ;  /* 0x0000000700087307 */ /* 0x000e220000201000 */
[----:B------:R-:W-:Y:S01]  /*0400*/  FADD R6, R6, -R13 ;  /* 0x8000000d06067221 */ /* 0x000fe20000000000 */
[-C--:B------:R-:W-:Y:S01]  /*0410*/  FFMA R9, R0, R3.reuse, -R7 ;  /* 0x0000000300097223 */ /* 0x080fe20000000807 */
[C---:B------:R-:W-:Y:S02]  /*0420*/  FSETP.GT.AND P1, PT, |R7|.reuse, 152, PT ;  /* 0x431800000700780b */ /* 0x040fe40003f24200 */
[C---:B------:R-:W-:Y:S01]  /*0430*/  FSETP.GEU.AND P2, PT, R7.reuse, RZ, PT ;  /* 0x000000ff0700720b */ /* 0x040fe20003f4e000 */
[----:B------:R-:W-:Y:S02]  /*0440*/  FFMA R6, R6, R3, R9 ;  /* 0x0000000306067223 */ /* 0x000fe40000000009 */
[----:B------:R1:W2:Y:S01]  /*0450*/  F2I.NTZ R0, R7 ;  /* 0x0000000700007305 */ /* 0x0002a20000203100 */
[----:B0-----:R-:W-:Y:S01]  /*0460*/  FADD R9, R7, -R8 ;  /* 0x8000000807097221 */ /* 0x001fe20000000000 */
[----:B------:R-:W-:Y:S01]  /*0470*/  FSETP.GT.AND P0, PT, R8, RZ, PT ;  /* 0x000000ff0800720b */ /* 0x000fe20003f04000 */
[----:B-1----:R-:W-:-:S02]  /*0480*/  IMAD.MOV.U32 R7, RZ, RZ, 0x3f800000 ;  /* 0x3f800000ff077424 */ /* 0x002fc400078e00ff */
[----:B------:R-:W-:-:S04]  /*0490*/  FADD R6, R6, R9 ;  /* 0x0000000906067221 */ /* 0x000fc80000000000 */
[----:B------:R-:W-:Y:S01]  /*04a0*/  FFMA R9, R6, R11, 0.0013391353422775864601 ;  /* 0x3aaf85ed06097423 */ /* 0x000fe2000000000b */
[----:B------:R-:W-:Y:S02]  /*04b0*/  SEL R11, RZ, 0x83000000, P0 ;  /* 0x83000000ff0b7807 */ /* 0x000fe40000000000 */
[----:B------:R-:W-:Y:S01]  /*04c0*/  FSETP.NEU.AND P0, PT, R2, 1, PT ;  /* 0x3f8000000200780b */ /* 0x000fe20003f0d000 */
[----:B------:R-:W-:Y:S01]  /*04d0*/  FFMA R9, R6, R9, 0.0096188392490148544312 ;  /* 0x3c1d985606097423 */ /* 0x000fe20000000009 */
[----:B------:R-:W-:Y:S01]  /*04e0*/  IADD3 R8, PT, PT, R11, 0x7f000000, RZ ;  /* 0x7f0000000b087810 */ /* 0x000fe20007ffe0ff */
[----:B--2---:R-:W-:Y:S01]  /*04f0*/  IMAD R11, R0, 0x800000, -R11 ;  /* 0x00800000000b7824 */ /* 0x004fe200078e0a0b */
[----:B------:R-:W-:Y:S01]  /*0500*/  FSETP.EQ.OR P0, PT, R3, RZ, !P0 ;  /* 0x000000ff0300720b */ /* 0x000fe20004702400 */
[----:B------:R-:W-:-:S04]  /*0510*/  FFMA R9, R6, R9, 0.055503588169813156128 ;  /* 0x3d6357bb06097423 */ /* 0x000fc80000000009 */
[----:B------:R-:W-:-:S04]  /*0520*/  FFMA R9, R6, R9, 0.24022644758224487305 ;  /* 0x3e75fdec06097423 */ /* 0x000fc80000000009 */
[----:B------:R-:W-:-:S04]  /*0530*/  FFMA R9, R6, R9, 0.69314718246459960938 ;  /* 0x3f31721806097423 */ /* 0x000fc80000000009 */
[----:B------:R-:W-:-:S04]  /*0540*/  FFMA R9, R6, R9, 1 ;  /* 0x3f80000006097423 */ /* 0x000fc80000000009 */
[----:B------:R-:W-:-:S04]  /*0550*/  FMUL R8, R9, R8 ;  /* 0x0000000809087220 */ /* 0x000fc80000400000 */
[----:B------:R-:W-:Y:S01]  /*0560*/  FMUL R11, R8, R11 ;  /* 0x0000000b080b7220 */ /* 0x000fe20000400000 */
[----:B------:R-:W-:Y:S01]  /*0570*/  @P1 FSEL R11, RZ, +INF , !P2 ;  /* 0x7f800000ff0b1808 */ /* 0x000fe20005000000 */
[----:B------:R-:W-:Y:S06]  /*0580*/  @P0 BRA `(.L_x_26) ;  /* 0x00000000006c0947 */ /* 0x000fec0003800000 */
[----:B------:R-:W-:-:S04]  /*0590*/  FSETP.NAN.AND P0, PT, |R3|, |R3|, PT ;  /* 0x400000030300720b */ /* 0x000fc80003f08200 */
[----:B------:R-:W-:-:S13]  /*05a0*/  FSETP.NUM.AND P0, PT, |R2|, |R2|, !P0 ;  /* 0x400000020200720b */ /* 0x000fda0004707200 */
[----:B------:R-:W-:Y:S01]  /*05b0*/  @!P0 FADD R7, R2, R3 ;  /* 0x0000000302078221 */ /* 0x000fe20000000000 */
[----:B------:R-:W-:Y:S06]  /*05c0*/  @!P0 BRA `(.L_x_26) ;  /* 0x00000000005c8947 */ /* 0x000fec0003800000 */
[----:B------:R-:W-:Y:S01]  /*05d0*/  FMUL R6, R3, 0.5 ;  /* 0x3f00000003067820 */ /* 0x000fe20000400000 */
[----:B------:R-:W-:-:S04]  /*05e0*/  FSETP.NEU.AND P0, PT, |R2|, +INF , PT ;  /* 0x7f8000000200780b */ /* 0x000fc80003f0d200 */
[----:B------:R-:W-:Y:S01]  /*05f0*/  FSETP.NEU.AND P0, PT, R2, RZ, P0 ;  /* 0x000000ff0200720b */ /* 0x000fe2000070d000 */
[----:B------:R-:W0:Y:S03]  /*0600*/  FRND.TRUNC R6, R6 ;  /* 0x0000000600067307 */ /* 0x000e26000020d000 */
[----:B------:R-:W-:Y:S01]  /*0610*/  FSETP.GEU.OR P1, PT, R3, RZ, P0 ;  /* 0x000000ff0300720b */ /* 0x000fe2000072e400 */
[----:B0-----:R-:W-:-:S04]  /*0620*/  FADD R0, R6, R6 ;  /* 0x0000000606007221 */ /* 0x001fc80000000000 */
[----:B------:R-:W-:-:S04]  /*0630*/  FADD R8, -R0, R3 ;  /* 0x0000000300087221 */ /* 0x000fc80000000100 */
[----:B------:R-:W-:Y:S01]  /*0640*/  @!P0 FADD R0, R2, R2 ;  /* 0x0000000202008221 */ /* 0x000fe20000000000 */
[----:B------:R-:W-:-:S04]  /*0650*/  FSETP.NEU.AND P2, PT, |R8|, 1, !P0 ;  /* 0x3f8000000800780b */ /* 0x000fc8000474d200 */
[----:B------:R-:W-:-:S09]  /*0660*/  @!P1 LOP3.LUT R0, R0, 0x7f800000, RZ, 0x3c, !PT ;  /* 0x7f80000000009812 */ /* 0x000fd200078e3cff */
[----:B------:R-:W-:-:S04]  /*0670*/  @P2 LOP3.LUT R0, R0, 0x7fffffff, RZ, 0xc0, !PT ;  /* 0x7fffffff00002812 */ /* 0x000fc800078ec0ff */
[----:B------:R-:W-:Y:S01]  /*0680*/  @!P0 MOV R7, R0 ;  /* 0x0000000000078202 */ /* 0x000fe20000000f00 */
[----:B------:R-:W-:Y:S06]  /*0690*/  @!P0 BRA `(.L_x_26) ;  /* 0x0000000000288947 */ /* 0x000fec0003800000 */
[----:B------:R-:W-:Y:S02]  /*06a0*/  FSETP.NEU.AND P0, PT, |R3|, +INF , PT ;  /* 0x7f8000000300780b */ /* 0x000fe40003f0d200 */
[----:B------:R-:W-:-:S13]  /*06b0*/  FSETP.EQ.AND P1, PT, R2, -1, PT ;  /* 0xbf8000000200780b */ /* 0x000fda0003f22000 */
[----:B------:R-:W-:Y:S05]  /*06c0*/  @!P0 BRA P1, `(.L_x_26) ;  /* 0x00000000001c8947 */ /* 0x000fea0000800000 */
[----:B------:R-:W-:Y:S01]  /*06d0*/  FSETP.GEU.AND P1, PT, R2, RZ, PT ;  /* 0x000000ff0200720b */ /* 0x000fe20003f2e000 */
[----:B------:R-:W-:-:S12]  /*06e0*/  IMAD.MOV.U32 R7, RZ, RZ, R11 ;  /* 0x000000ffff077224 */ /* 0x000fd800078e000b */
[----:B------:R-:W0:Y:S01]  /*06f0*/  @!P1 FRND.FLOOR R0, R3 ;  /* 0x0000000300009307 */ /* 0x000e220000205000 */
[----:B------:R-:W-:Y:S02]  /*0700*/  @!P1 FSETP.NEU.AND P2, PT, |R8|, 1, PT ;  /* 0x3f8000000800980b */ /* 0x000fe40003f4d200 */
[----:B0-----:R-:W-:Y:S02]  /*0710*/  @!P1 FSETP.NEU.AND P0, PT, R0, R3, PT ;  /* 0x000000030000920b */ /* 0x001fe40003f0d000 */
[----:B------:R-:W-:-:S04]  /*0720*/  @!P1 FSEL R0, R11, -R11, P2 ;  /* 0x8000000b0b009208 */ /* 0x000fc80001000000 */
[----:B------:R-:W-:-:S07]  /*0730*/  @!P1 FSEL R7, R0, +QNAN , !P0 ;  /* 0x7fffffff00079808 */ /* 0x000fce0004000000 */
.L_x_26:
[----:B------:R-:W-:Y:S05]  /*0740*/  BSYNC.RECONVERGENT B0 ;  /* 0x0000000000007941 */ /* 0x000fea0003800200 */
.L_x_25:
[----:B------:R-:W-:Y:S01]  /*0750*/  STG.E desc[UR4][R4.64], R7 ;  /* 0x0000000704007986 */ /* 0x000fe2000c101904 */
[----:B------:R-:W-:Y:S05]  /*0760*/  EXIT ;  /* 0x000000000000794d */ /* 0x000fea0003800000 */
        .weak           $__internal_0_$__cuda_sm3x_div_rn_noftz_f32_slowpath
        .type           $__internal_0_$__cuda_sm3x_div_rn_noftz_f32_slowpath,@function
        .size           $__internal_0_$__cuda_sm3x_div_rn_noftz_f32_slowpath,(.L_x_55 - $__internal_0_$__cuda_sm3x_div_rn_noftz_f32_slowpath)
$__internal_0_$__cuda_sm3x_div_rn_noftz_f32_slowpath:
[----:B------:R-:W-:Y:S01]  /*0770*/  SHF.R.U32.HI R6, RZ, 0x17, R9 ;  /* 0x00000017ff067819 */ /* 0x000fe20000011609 */
[----:B------:R-:W-:Y:S01]  /*0780*/  BSSY.RECONVERGENT B1, `(.L_x_27) ;  /* 0x0000064000017945 */ /* 0x000fe20003800200 */
[--C-:B------:R-:W-:Y:S01]  /*0790*/  SHF.R.U32.HI R3, RZ, 0x17, R0.reuse ;  /* 0x00000017ff037819 */ /* 0x100fe20000011600 */
[----:B------:R-:W-:Y:S01]  /*07a0*/  IMAD.MOV.U32 R8, RZ, RZ, R0 ;  /* 0x000000ffff087224 */ /* 0x000fe200078e0000 */
[----:B------:R-:W-:Y:S02]  /*07b0*/  LOP3.LUT R7, R6, 0xff, RZ, 0xc0, !PT ;  /* 0x000000ff06077812 */ /* 0x000fe400078ec0ff */
[----:B------:R-:W-:-:S03]  /*07c0*/  LOP3.LUT R6, R3, 0xff, RZ, 0xc0, !PT ;  /* 0x000000ff03067812 */ /* 0x000fc600078ec0ff */
[----:B------:R-:W-:Y:S01]  /*07d0*/  VIADD R12, R7, 0xffffffff ;  /* 0xffffffff070c7836 */ /* 0x000fe20000000000 */
[----:B------:R-:W-:-:S04]  /*07e0*/  IADD3 R11, PT, PT, R6, -0x1, RZ ;  /* 0xffffffff060b7810 */ /* 0x000fc80007ffe0ff */
[----:B------:R-:W-:-:S04]  /*07f0*/  ISETP.GT.U32.AND P0, PT, R12, 0xfd, PT ;  /* 0x000000fd0c00780c */ /* 0x000fc80003f04070 */
[----:B------:R-:W-:-:S13]  /*0800*/  ISETP.GT.U32.OR P0, PT, R11, 0xfd, P0 ;  /* 0x000000fd0b00780c */ /* 0x000fda0000704470 */
[----:B------:R-:W-:Y:S01]  /*0810*/  @!P0 IMAD.MOV.U32 R10, RZ, RZ, RZ ;  /* 0x000000ffff0a8224 */ /* 0x000fe200078e00ff */
[----:B------:R-:W-:Y:S06]  /*0820*/  @!P0 BRA `(.L_x_28) ;  /* 0x0000000000608947 */ /* 0x000fec0003800000 */
[----:B------:R-:W-:Y:S02]  /*0830*/  FSETP.GTU.FTZ.AND P0, PT, |R0|, +INF , PT ;  /* 0x7f8000000000780b */ /* 0x000fe40003f1c200 */
[----:B------:R-:W-:Y:S02]  /*0840*/  FSETP.GTU.FTZ.AND P1, PT, |R9|, +INF , PT ;  /* 0x7f8000000900780b */ /* 0x000fe40003f3c200 */
[----:B------:R-:W-:Y:S02]  /*0850*/  MOV R3, R9 ;  /* 0x0000000900037202 */ /* 0x000fe40000000f00 */
[----:B------:R-:W-:-:S13]  /*0860*/  PLOP3.LUT P0, PT, P0, P1, PT, 0xf8, 0x8f ;  /* 0x00000000008f781c */ /* 0x000fda0000703f70 */
[----:B------:R-:W-:Y:S05]  /*0870*/  @P0 BRA `(.L_x_29) ;  /* 0x00000004004c0947 */ /* 0x000fea0003800000 */
[----:B------:R-:W-:-:S13]  /*0880*/  LOP3.LUT P0, RZ, R9, 0x7fffffff, R8, 0xc8, !PT ;  /* 0x7fffffff09ff7812 */ /* 0x000fda000780c808 */
[----:B------:R-:W-:Y:S05]  /*0890*/  @!P0 BRA `(.L_x_30) ;  /* 0x00000004003c8947 */ /* 0x000fea0003800000 */
[C---:B------:R-:W-:Y:S02]  /*08a0*/  FSETP.NEU.FTZ.AND P2, PT, |R0|.reuse, +INF , PT ;  /* 0x7f8000000000780b */ /* 0x040fe40003f5d200 */
[----:B------:R-:W-:Y:S02]  /*08b0*/  FSETP.NEU.FTZ.AND P1, PT, |R3|, +INF , PT ;  /* 0x7f8000000300780b */ /* 0x000fe40003f3d200 */
[----:B------:R-:W-:-:S11]  /*08c0*/  FSETP.NEU.FTZ.AND P0, PT, |R0|, +INF , PT ;  /* 0x7f8000000000780b */ /* 0x000fd60003f1d200 */
[----:B------:R-:W-:Y:S05]  /*08d0*/  @!P1 BRA !P2, `(.L_x_30) ;  /* 0x00000004002c9947 */ /* 0x000fea0005000000 */
[----:B------:R-:W-:-:S04]  /*08e0*/  LOP3.LUT P2, RZ, R8, 0x7fffffff, RZ, 0xc0, !PT ;  /* 0x7fffffff08ff7812 */ /* 0x000fc8000784c0ff */
[----:B------:R-:W-:-:S13]  /*08f0*/  PLOP3.LUT P1, PT, P1, P2, PT, 0x2f, 0xf2 ;  /* 0x0000000000f2781c */ /* 0x000fda0000f24577 */
[----:B------:R-:W-:Y:S05]  /*0900*/  @P1 BRA `(.L_x_31) ;  /* 0x0000000400181947 */ /* 0x000fea0003800000 */
[----:B------:R-:W-:-:S04]  /*0910*/  LOP3.LUT P1, RZ, R9, 0x7fffffff, RZ, 0xc0, !PT ;  /* 0x7fffffff09ff7812 */ /* 0x000fc8000782c0ff */
[----:B------:R-:W-:-:S13]  /*0920*/  PLOP3.LUT P0, PT, P0, P1, PT, 0x2f, 0xf2 ;  /* 0x0000000000f2781c */ /* 0x000fda0000702577 */
[----:B------:R-:W-:Y:S05]  /*0930*/  @P0 BRA `(.L_x_32) ;  /* 0x0000000400000947 */ /* 0x000fea0003800000 */
[----:B------:R-:W-:Y:S02]  /*0940*/  ISETP.GE.AND P0, PT, R11, RZ, PT ;  /* 0x000000ff0b00720c */ /* 0x000fe40003f06270 */
[----:B------:R-:W-:-:S11]  /*0950*/  ISETP.GE.AND P1, PT, R12, RZ, PT ;  /* 0x000000ff0c00720c */ /* 0x000fd60003f26270 */
[----:B------:R-:W-:Y:S02]  /*0960*/  @P0 IMAD.MOV.U32 R10, RZ, RZ, RZ ;  /* 0x000000ffff0a0224 */ /* 0x000fe400078e00ff */
[----:B------:R-:W-:Y:S01]  /*0970*/  @!P0 FFMA R8, R0, 1.84467440737095516160e+19, RZ ;  /* 0x5f80000000088823 */ /* 0x000fe200000000ff */
[----:B------:R-:W-:Y:S02]  /*0980*/  @!P0 IMAD.MOV.U32 R10, RZ, RZ, -0x40 ;  /* 0xffffffc0ff0a8424 */ /* 0x000fe400078e00ff */
[----:B------:R-:W-:-:S03]  /*0990*/  @!P1 FFMA R9, R3, 1.84467440737095516160e+19, RZ ;  /* 0x5f80000003099823 */ /* 0x000fc600000000ff */
[----:B------:R-:W-:-:S07]  /*09a0*/  @!P1 IADD3 R10, PT, PT, R10, 0x40, RZ ;  /* 0x000000400a0a9810 */ /* 0x000fce0007ffe0ff */
.L_x_28:
[----:B------:R-:W-:Y:S01]  /*09b0*/  LEA R0, R7, 0xc0800000, 0x17 ;  /* 0xc080000007007811 */ /* 0x000fe200078eb8ff */
[----:B------:R-:W-:Y:S01]  /*09c0*/  BSSY.RECONVERGENT B2, `(.L_x_33) ;  /* 0x0000036000027945 */ /* 0x000fe20003800200 */
[----:B------:R-:W-:-:S03]  /*09d0*/  IADD3 R6, PT, PT, R6, -0x7f, RZ ;  /* 0xffffff8106067810 */ /* 0x000fc60007ffe0ff */
[----:B------:R-:W-:Y:S01]  /*09e0*/  IMAD.IADD R9, R9, 0x1, -R0 ;  /* 0x0000000109097824 */ /* 0x000fe200078e0a00 */
[C---:B------:R-:W-:Y:S01]  /*09f0*/  IADD3 R7, PT, PT, R6.reuse, 0x7f, -R7 ;  /* 0x0000007f06077810 */ /* 0x040fe20007ffe807 */
[----:B------:R-:W-:Y:S02]  /*0a00*/  IMAD R0, R6, -0x800000, R8 ;  /* 0xff80000006007824 */ /* 0x000fe400078e0208 */
[----:B------:R-:W0:Y:S01]  /*0a10*/  MUFU.RCP R3, R9 ;  /* 0x0000000900037308 */ /* 0x000e220000001000 */
[----:B------:R-:W-:Y:S01]  /*0a20*/  FADD.FTZ R11, -R9, -RZ ;  /* 0x800000ff090b7221 */ /* 0x000fe20000010100 */
[----:B------:R-:W-:-:S03]  /*0a30*/  IMAD.IADD R7, R7, 0x1, R10 ;  /* 0x0000000107077824 */ /* 0x000fc600078e020a */
[----:B0-----:R-:W-:-:S04]  /*0a40*/  FFMA R12, R3, R11, 1 ;  /* 0x3f800000030c7423 */ /* 0x001fc8000000000b */
[----:B------:R-:W-:-:S04]  /*0a50*/  FFMA R12, R3, R12, R3 ;  /* 0x0000000c030c7223 */ /* 0x000fc80000000003 */
[----:B------:R-:W-:-:S04]  /*0a60*/  FFMA R3, R0, R12, RZ ;  /* 0x0000000c00037223 */ /* 0x000fc800000000ff */
[----:B------:R-:W-:-:S04]  /*0a70*/  FFMA R8, R11, R3, R0 ;  /* 0x000000030b087223 */ /* 0x000fc80000000000 */
[----:B------:R-:W-:-:S04]  /*0a80*/  FFMA R13, R12, R8, R3 ;  /* 0x000000080c0d7223 */ /* 0x000fc80000000003 */
[----:B------:R-:W-:-:S04]  /*0a90*/  FFMA R8, R11, R13, R0 ;  /* 0x0000000d0b087223 */ /* 0x000fc80000000000 */
[----:B------:R-:W-:-:S05]  /*0aa0*/  FFMA R0, R12, R8, R13 ;  /* 0x000000080c007223 */ /* 0x000fca000000000d */
[----:B------:R-:W-:-:S04]  /*0ab0*/  SHF.R.U32.HI R3, RZ, 0x17, R0 ;  /* 0x00000017ff037819 */ /* 0x000fc80000011600 */
[----:B------:R-:W-:-:S04]  /*0ac0*/  LOP3.LUT R3, R3, 0xff, RZ, 0xc0, !PT ;  /* 0x000000ff03037812 */ /* 0x000fc800078ec0ff */
[----:B------:R-:W-:-:S05]  /*0ad0*/  IADD3 R9, PT, PT, R3, R7, RZ ;  /* 0x0000000703097210 */ /* 0x000fca0007ffe0ff */
[----:B------:R-:W-:-:S05]  /*0ae0*/  VIADD R3, R9, 0xffffffff ;  /* 0xffffffff09037836 */ /* 0x000fca0000000000 */
[----:B------:R-:W-:-:S13]  /*0af0*/  ISETP.GE.U32.AND P0, PT, R3, 0xfe, PT ;  /* 0x000000fe0300780c */ /* 0x000fda0003f06070 */
[----:B------:R-:W-:Y:S05]  /*0b00*/  @!P0 BRA `(.L_x_34) ;  /* 0x0000000000808947 */ /* 0x000fea0003800000 */
[----:B------:R-:W-:-:S13]  /*0b10*/  ISETP.GT.AND P0, PT, R9, 0xfe, PT ;  /* 0x000000fe0900780c */ /* 0x000fda0003f04270 */
[----:B------:R-:W-:Y:S05]  /*0b20*/  @P0 BRA `(.L_x_35) ;  /* 0x00000000006c0947 */ /* 0x000fea0003800000 */
[----:B------:R-:W-:-:S13]  /*0b30*/  ISETP.GE.AND P0, PT, R9, 0x1, PT ;  /* 0x000000010900780c */ /* 0x000fda0003f06270 */
[----:B------:R-:W-:Y:S05]  /*0b40*/  @P0 BRA `(.L_x_36) ;  /* 0x0000000000740947 */ /* 0x000fea0003800000 */
[----:B------:R-:W-:Y:S02]  /*0b50*/  ISETP.GE.AND P0, PT, R9, -0x18, PT ;  /* 0xffffffe80900780c */ /* 0x000fe40003f06270 */
[----:B------:R-:W-:-:S11]  /*0b60*/  LOP3.LUT R0, R0, 0x80000000, RZ, 0xc0, !PT ;  /* 0x8000000000007812 */ /* 0x000fd600078ec0ff */
[----:B------:R-:W-:Y:S05]  /*0b70*/  @!P0 BRA `(.L_x_36) ;  /* 0x0000000000688947 */ /* 0x000fea0003800000 */
[CCC-:B------:R-:W-:Y:S01]  /*0b80*/  FFMA.RZ R3, R12.reuse, R8.reuse, R13.reuse ;  /* 0x000000080c037223 */ /* 0x1c0fe2000000c00d */
[CCC-:B------:R-:W-:Y:S01]  /*0b90*/  FFMA.RM R6, R12.reuse, R8.reuse, R13.reuse ;  /* 0x000000080c067223 */ /* 0x1c0fe2000000400d */
[C---:B------:R-:W-:Y:S02]  /*0ba0*/  ISETP.NE.AND P2, PT, R9.reuse, RZ, PT ;  /* 0x000000ff0900720c */ /* 0x040fe40003f45270 */
[----:B------:R-:W-:Y:S02]  /*0bb0*/  ISETP.NE.AND P1, PT, R9, RZ, PT ;  /* 0x000000ff0900720c */ /* 0x000fe40003f25270 */
[----:B------:R-:W-:Y:S01]  /*0bc0*/  LOP3.LUT R7, R3, 0x7fffff, RZ, 0xc0, !PT ;  /* 0x007fffff03077812 */ /* 0x000fe200078ec0ff */
[----:B------:R-:W-:Y:S01]  /*0bd0*/  FFMA.RP R3, R12, R8, R13 ;  /* 0x000000080c037223 */ /* 0x000fe2000000800d */
[----:B------:R-:W-:Y:S01]  /*0be0*/  IADD3 R8, PT, PT, R9, 0x20, RZ ;  /* 0x0000002009087810 */ /* 0x000fe20007ffe0ff */
[----:B------:R-:W-:Y:S01]  /*0bf0*/  IMAD.MOV R9, RZ, RZ, -R9 ;  /* 0x000000ffff097224 */ /* 0x000fe200078e0a09 */
[----:B------:R-:W-:-:S02]  /*0c00*/  LOP3.LUT R7, R7, 0x800000, RZ, 0xfc, !PT ;  /* 0x0080000007077812 */ /* 0x000fc400078efcff */
[----:B------:R-:W-:Y:S02]  /*0c10*/  FSETP.NEU.FTZ.AND P0, PT, R3, R6, PT ;  /* 0x000000060300720b */ /* 0x000fe40003f1d000 */
[----:B------:R-:W-:Y:S02]  /*0c20*/  SHF.L.U32 R8, R7, R8, RZ ;  /* 0x0000000807087219 */ /* 0x000fe400000006ff */
[----:B------:R-:W-:Y:S02]  /*0c30*/  SEL R6, R9, RZ, P2 ;  /* 0x000000ff09067207 */ /* 0x000fe40001000000 */
[----:B------:R-:W-:Y:S02]  /*0c40*/  ISETP.NE.AND P1, PT, R8, RZ, P1 ;  /* 0x000000ff0800720c */ /* 0x000fe40000f25270 */
[----:B------:R-:W-:Y:S02]  /*0c50*/  SHF.R.U32.HI R6, RZ, R6, R7 ;  /* 0x00000006ff067219 */ /* 0x000fe40000011607 */
[----:B------:R-:W-:-:S02]  /*0c60*/  PLOP3.LUT P0, PT, P0, P1, PT, 0xf8, 0x8f ;  /* 0x00000000008f781c */ /* 0x000fc40000703f70 */
[----:B------:R-:W-:Y:S02]  /*0c70*/  SHF.R.U32.HI R8, RZ, 0x1, R6 ;  /* 0x00000001ff087819 */ /* 0x000fe40000011606 */
[----:B------:R-:W-:-:S04]  /*0c80*/  SEL R3, RZ, 0x1, !P0 ;  /* 0x00000001ff037807 */ /* 0x000fc80004000000 */
[----:B------:R-:W-:-:S04]  /*0c90*/  LOP3.LUT R3, R3, 0x1, R8, 0xf8, !PT ;  /* 0x0000000103037812 */ /* 0x000fc800078ef808 */
[----:B------:R-:W-:-:S04]  /*0ca0*/  LOP3.LUT R3, R3, R6, RZ, 0xc0, !PT ;  /* 0x0000000603037212 */ /* 0x000fc800078ec0ff */
[----:B------:R-:W-:-:S04]  /*0cb0*/  IADD3 R3, PT, PT, R8, R3, RZ ;  /* 0x0000000308037210 */ /* 0x000fc80007ffe0ff */
[----:B------:R-:W-:Y:S01]  /*0cc0*/  LOP3.LUT R0, R3, R0, RZ, 0xfc, !PT ;  /* 0x0000000003007212 */ /* 0x000fe200078efcff */
[----:B------:R-:W-:Y:S06]  /*0cd0*/  BRA `(.L_x_36) ;  /* 0x0000000000107947 */ /* 0x000fec0003800000 */
.L_x_35:
[----:B------:R-:W-:-:S04]  /*0ce0*/  LOP3.LUT R0, R0, 0x80000000, RZ, 0xc0, !PT ;  /* 0x8000000000007812 */ /* 0x000fc800078ec0ff */
[----:B------:R-:W-:Y:S01]  /*0cf0*/  LOP3.LUT R0, R0, 0x7f800000, RZ, 0xfc, !PT ;  /* 0x7f80000000007812 */ /* 0x000fe200078efcff */
[----:B------:R-:W-:Y:S06]  /*0d00*/  BRA `(.L_x_36) ;  /* 0x0000000000047947 */ /* 0x000fec0003800000 */
.L_x_34:
[----:B------:R-:W-:-:S07]  /*0d10*/  IMAD R0, R7, 0x800000, R0 ;  /* 0x0080000007007824 */ /* 0x000fce00078e0200 */
.L_x_36:
[----:B------:R-:W-:Y:S05]  /*0d20*/  BSYNC.RECONVERGENT B2 ;  /* 0x0000000000027941 */ /* 0x000fea0003800200 */
.L_x_33:
[----:B------:R-:W-:Y:S05]  /*0d30*/  BRA `(.L_x_37) ;  /* 0x0000000000207947 */ /* 0x000fea0003800000 */
.L_x_32:
[----:B------:R-:W-:-:S04]  /*0d40*/  LOP3.LUT R0, R9, 0x80000000, R8, 0x48, !PT ;  /* 0x8000000009007812 */ /* 0x000fc800078e4808 */
[----:B------:R-:W-:Y:S01]  /*0d50*/  LOP3.LUT R0, R0, 0x7f800000, RZ, 0xfc, !PT ;  /* 0x7f80000000007812 */ /* 0x000fe200078efcff */
[----:B------:R-:W-:Y:S06]  /*0d60*/  BRA `(.L_x_37) ;  /* 0x0000000000147947 */ /* 0x000fec0003800000 */
.L_x_31:
[----:B------:R-:W-:Y:S01]  /*0d70*/  LOP3.LUT R0, R9, 0x80000000, R8, 0x48, !PT ;  /* 0x8000000009007812 */ /* 0x000fe200078e4808 */
[----:B------:R-:W-:Y:S06]  /*0d80*/  BRA `(.L_x_37) ;  /* 0x00000000000c7947 */ /* 0x000fec0003800000 */
.L_x_30:
[----:B------:R-:W0:Y:S01]  /*0d90*/  MUFU.RSQ R0, -QNAN ;  /* 0xffc0000000007908 */ /* 0x000e220000001400 */
[----:B------:R-:W-:Y:S05]  /*0da0*/  BRA `(.L_x_37) ;  /* 0x0000000000047947 */ /* 0x000fea0003800000 */
.L_x_29:
[----:B------:R-:W-:-:S07]  /*0db0*/  FADD.FTZ R0, R0, R3 ;  /* 0x0000000300007221 */ /* 0x000fce0000010000 */
.L_x_37:
[----:B------:R-:W-:Y:S05]  /*0dc0*/  BSYNC.RECONVERGENT B1 ;  /* 0x0000000000017941 */ /* 0x000fea0003800200 */
.L_x_27:
[----:B------:R-:W-:-:S04]  /*0dd0*/  HFMA2 R3, -RZ, RZ, 0, 0 ;  /* 0x00000000ff037431 */ /* 0x000fc800000001ff */
[----:B0-----:R-:W-:Y:S05]  /*0de0*/  RET.REL.NODEC R2 `(_Z17modify_col_factorPfS_f) ;  /* 0xfffffff002847950 */ /* 0x001fea0003c3ffff */
.L_x_38:
        /* <DEDUP_REMOVED lines=9> */
.L_x_55:


//--------------------- .text._Z17modify_row_factorPfS_f --------------------------
	.section	.text._Z17modify_row_factorPfS_f,"ax",@progbits
	.align	128
        .global         _Z17modify_row_factorPfS_f
        .type           _Z17modify_row_factorPfS_f,@function
        .size           _Z17modify_row_factorPfS_f,(.L_x_56 - _Z17modify_row_factorPfS_f)
        .other          _Z17modify_row_factorPfS_f,@"STO_CUDA_ENTRY STV_DEFAULT"
_Z17modify_row_factorPfS_f:
.text._Z17modify_row_factorPfS_f:
        /* <DEDUP_REMOVED lines=22> */
[----:B------:R-:W-:Y:S05]  /*0160*/  CALL.REL.NOINC `($__internal_1_$__cuda_sm3x_div_rn_noftz_f32_slowpath) ;  /* 0x0000000400807944 */ /* 0x000fea0003c00000 */
[----:B------:R-:W-:-:S07]  /*0170*/  IMAD.MOV.U32 R2, RZ, RZ, R0 ;  /* 0x000000ffff027224 */ /* 0x000fce00078e0000 */
.L_x_40:
[----:B------:R-:W-:Y:S05]  /*0180*/  BSYNC.RECONVERGENT B0 ;  /* 0x0000000000007941 */ /* 0x000fea0003800200 */
.L_x_39:
        /* <DEDUP_REMOVED lines=91> */
.L_x_42:
[----:B------:R-:W-:Y:S05]  /*0740*/  BSYNC.RECONVERGENT B0 ;  /* 0x0000000000007941 */ /* 0x000fea0003800200 */
.L_x_41:
[----:B------:R-:W-:Y:S01]  /*0750*/  STG.E desc[UR4][R4.64], R7 ;  /* 0x0000000704007986 */ /* 0x000fe2000c101904 */
[----:B------:R-:W-:Y:S05]  /*0760*/  EXIT ;  /* 0x000000000000794d */ /* 0x000fea0003800000 */
        .weak           $__internal_1_$__cuda_sm3x_div_rn_noftz_f32_slowpath
        .type           $__internal_1_$__cuda_sm3x_div_rn_noftz_f32_slowpath,@function
        .size           $__internal_1_$__cuda_sm3x_div_rn_noftz_f32_slowpath,(.L_x_56 - $__internal_1_$__cuda_sm3x_div_rn_noftz_f32_slowpath)
$__internal_1_$__cuda_sm3x_div_rn_noftz_f32_slowpath:
        /* <DEDUP_REMOVED lines=36> */
.L_x_44:
        /* <DEDUP_REMOVED lines=51> */
.L_x_51:
[----:B------:R-:W-:-:S04]  /*0ce0*/  LOP3.LUT R0, R0, 0x80000000, RZ, 0xc0, !PT ;  /* 0x8000000000007812 */ /* 0x000fc800078ec0ff */
[----:B------:R-:W-:Y:S01]  /*0cf0*/  LOP3.LUT R0, R0, 0x7f800000, RZ, 0xfc, !PT ;  /* 0x7f80000000007812 */ /* 0x000fe200078efcff */
[----:B------:R-:W-:Y:S06]  /*0d00*/  BRA `(.L_x_52) ;  /* 0x0000000000047947 */ /* 0x000fec0003800000 */
.L_x_50:
[----:B------:R-:W-:-:S07]  /*0d10*/  IMAD R0, R7, 0x800000, R0 ;  /* 0x0080000007007824 */ /* 0x000fce00078e0200 */
.L_x_52:
[----:B------:R-:W-:Y:S05]  /*0d20*/  BSYNC.RECONVERGENT B2 ;  /* 0x0000000000027941 */ /* 0x000fea0003800200 */
.L_x_49:
[----:B------:R-:W-:Y:S05]  /*0d30*/  BRA `(.L_x_53) ;  /* 0x0000000000207947 */ /* 0x000fea0003800000 */
.L_x_48:
[----:B------:R-:W-:-:S04]  /*0d40*/  LOP3.LUT R0, R9, 0x80000000, R8, 0x48, !PT ;  /* 0x8000000009007812 */ /* 0x000fc800078e4808 */
[----:B------:R-:W-:Y:S01]  /*0d50*/  LOP3.LUT R0, R0, 0x7f800000, RZ, 0xfc, !PT ;  /* 0x7f80000000007812 */ /* 0x000fe200078efcff */
[----:B------:R-:W-:Y:S06]  /*0d60*/  BRA `(.L_x_53) ;  /* 0x0000000000147947 */ /* 0x000fec0003800000 */
.L_x_47:
[----:B------:R-:W-:Y:S01]  /*0d70*/  LOP3.LUT R0, R9, 0x80000000, R8, 0x48, !PT ;  /* 0x8000000009007812 */ /* 0x000fe200078e4808 */
[----:B------:R-:W-:Y:S06]  /*0d80*/  BRA `(.L_x_53) ;  /* 0x00000000000c7947 */ /* 0x000fec0003800000 */
.L_x_46:
[----:B------:R-:W0:Y:S01]  /*0d90*/  MUFU.RSQ R0, -QNAN ;  /* 0xffc0000000007908 */ /* 0x000e220000001400 */
[----:B------:R-:W-:Y:S05]  /*0da0*/  BRA `(.L_x_53) ;  /* 0x0000000000047947 */ /* 0x000fea0003800000 */
.L_x_45:
[----:B------:R-:W-:-:S07]  /*0db0*/  FADD.FTZ R0, R0, R3 ;  /* 0x0000000300007221 */ /* 0x000fce0000010000 */
.L_x_53:
[----:B------:R-:W-:Y:S05]  /*0dc0*/  BSYNC.RECONVERGENT B1 ;  /* 0x0000000000017941 */ /* 0x000fea0003800200 */
.L_x_43:
[----:B------:R-:W-:-:S04]  /*0dd0*/  HFMA2 R3, -RZ, RZ, 0, 0 ;  /* 0x00000000ff037431 */ /* 0x000fc800000001ff */
[----:B0-----:R-:W-:Y:S05]  /*0de0*/  RET.REL.NODEC R2 `(_Z17modify_row_factorPfS_f) ;  /* 0xfffffff002847950 */ /* 0x001fea0003c3ffff */
.L_x_54:
        /* <DEDUP_REMOVED lines=9> */
.L_x_56:


//--------------------- .nv.shared._Z19UOT_iterbase_colsumPfS_S_iii --------------------------
	.section	.nv.shared._Z19UOT_iterbase_colsumPfS_S_iii,"aw",@nobits
	.sectionflags	@""
	.align	4
.nv.shared._Z19UOT_iterbase_colsumPfS_S_iii:
	.zero		1552


//--------------------- .nv.shared.reserved.0     --------------------------
	.section	.nv.shared.reserved.0,"aw",@nobits
	.weak		__nv_reservedSMEM_offset_0_alias
	.size		__nv_reservedSMEM_offset_0_alias, 0, 64
	.other		__nv_reservedSMEM_offset_0_alias,@"STO_CUDA_RESERVED_SHARED STV_DEFAULT"
__nv_reservedSMEM_offset_0_alias:
	.zero		0
	.zero		64


//--------------------- .nv.shared._Z19UOT_iterbase_rowsumPfS_S_iii --------------------------
	.section	.nv.shared._Z19UOT_iterbase_rowsumPfS_S_iii,"aw",@nobits
	.sectionflags	@""
	.align	4
.nv.shared._Z19UOT_iterbase_rowsumPfS_S_iii:
	.zero		2112


//--------------------- .nv.constant0._Z19UOT_iterbase_colsumPfS_S_iii --------------------------
	.section	.nv.constant0._Z19UOT_iterbase_colsumPfS_S_iii,"a",@progbits
	.sectionflags	@""
	.align	4
.nv.constant0._Z19UOT_iterbase_colsumPfS_S_iii:
	.zero		932


//--------------------- .nv.constant0._Z19UOT_iterbase_rowsumPfS_S_iii --------------------------
	.section	.nv.constant0._Z19UOT_iterbase_rowsumPfS_S_iii,"a",@progbits
	.sectionflags	@""
	.align	4
.nv.constant0._Z19UOT_iterbase_rowsumPfS_S_iii:
	.zero		932


//--------------------- .nv.constant0._Z9UOT_errorPfS_S_ --------------------------
	.section	.nv.constant0._Z9UOT_errorPfS_S_,"a",@progbits
	.sectionflags	@""
	.align	4
.nv.constant0._Z9UOT_errorPfS_S_:
	.zero		920


//--------------------- .nv.constant0._Z17modify_col_factorPfS_f --------------------------
	.section	.nv.constant0._Z17modify_col_factorPfS_f,"a",@progbits
	.sectionflags	@""
	.align	4
.nv.constant0._Z17modify_col_factorPfS_f:
	.zero		916


//--------------------- .nv.constant0._Z17modify_row_factorPfS_f --------------------------
	.section	.nv.constant0._Z17modify_row_factorPfS_f,"a",@progbits
	.sectionflags	@""
	.align	4
.nv.constant0._Z17modify_row_factorPfS_f:
	.zero		916


//--------------------- SYMBOLS --------------------------

	.type		.nv.reservedSmem.offset0,@object
	.size		.nv.reservedSmem.offset0,0x4
	.type		.nv.reservedSmem.cap,@object
	.size		.nv.reservedSmem.cap,0x4
